//
// Generated by NVIDIA NVVM Compiler
//
// Compiler Build ID: CL-36424714
// Cuda compilation tools, release 13.0, V13.0.88
// Based on NVVM 20.0.0
//

.version 9.0
.target sm_100
.address_size 64

	// .globl	_Z13im2col_kernelPKfiiiiiiiiiiiiiPf
.global .align 4 .b8 precalc_xorwow_matrix[102400];
.global .align 4 .b8 precalc_xorwow_offset_matrix[102400];
.global .align 4 .b8 mrg32k3aM1[2304];
.global .align 4 .b8 mrg32k3aM2[2304];
.global .align 4 .b8 mrg32k3aM1SubSeq[2016];
.global .align 4 .b8 mrg32k3aM2SubSeq[2016];
.global .align 4 .b8 mrg32k3aM1Seq[2304];
.global .align 4 .b8 mrg32k3aM2Seq[2304];
.const .align 8 .b8 __cr_lgamma_table[72];

.visible .entry _Z13im2col_kernelPKfiiiiiiiiiiiiiPf(
	.param .u64 .ptr .align 1 _Z13im2col_kernelPKfiiiiiiiiiiiiiPf_param_0,
	.param .u32 _Z13im2col_kernelPKfiiiiiiiiiiiiiPf_param_1,
	.param .u32 _Z13im2col_kernelPKfiiiiiiiiiiiiiPf_param_2,
	.param .u32 _Z13im2col_kernelPKfiiiiiiiiiiiiiPf_param_3,
	.param .u32 _Z13im2col_kernelPKfiiiiiiiiiiiiiPf_param_4,
	.param .u32 _Z13im2col_kernelPKfiiiiiiiiiiiiiPf_param_5,
	.param .u32 _Z13im2col_kernelPKfiiiiiiiiiiiiiPf_param_6,
	.param .u32 _Z13im2col_kernelPKfiiiiiiiiiiiiiPf_param_7,
	.param .u32 _Z13im2col_kernelPKfiiiiiiiiiiiiiPf_param_8,
	.param .u32 _Z13im2col_kernelPKfiiiiiiiiiiiiiPf_param_9,
	.param .u32 _Z13im2col_kernelPKfiiiiiiiiiiiiiPf_param_10,
	.param .u32 _Z13im2col_kernelPKfiiiiiiiiiiiiiPf_param_11,
	.param .u32 _Z13im2col_kernelPKfiiiiiiiiiiiiiPf_param_12,
	.param .u32 _Z13im2col_kernelPKfiiiiiiiiiiiiiPf_param_13,
	.param .u64 .ptr .align 1 _Z13im2col_kernelPKfiiiiiiiiiiiiiPf_param_14
)
{
	.reg .pred 	%p<11>;
	.reg .b32 	%r<43>;
	.reg .b32 	%f<2>;
	.reg .b64 	%rd<11>;

	ld.param.u64 	%rd2, [_Z13im2col_kernelPKfiiiiiiiiiiiiiPf_param_0];
	ld.param.u32 	%r5, [_Z13im2col_kernelPKfiiiiiiiiiiiiiPf_param_1];
	ld.param.u32 	%r6, [_Z13im2col_kernelPKfiiiiiiiiiiiiiPf_param_2];
	ld.param.u32 	%r7, [_Z13im2col_kernelPKfiiiiiiiiiiiiiPf_param_3];
	ld.param.u32 	%r17, [_Z13im2col_kernelPKfiiiiiiiiiiiiiPf_param_4];
	ld.param.u32 	%r8, [_Z13im2col_kernelPKfiiiiiiiiiiiiiPf_param_5];
	ld.param.u32 	%r9, [_Z13im2col_kernelPKfiiiiiiiiiiiiiPf_param_6];
	ld.param.u32 	%r10, [_Z13im2col_kernelPKfiiiiiiiiiiiiiPf_param_7];
	ld.param.u32 	%r11, [_Z13im2col_kernelPKfiiiiiiiiiiiiiPf_param_8];
	ld.param.u32 	%r12, [_Z13im2col_kernelPKfiiiiiiiiiiiiiPf_param_9];
	ld.param.u32 	%r13, [_Z13im2col_kernelPKfiiiiiiiiiiiiiPf_param_10];
	ld.param.u32 	%r14, [_Z13im2col_kernelPKfiiiiiiiiiiiiiPf_param_11];
	ld.param.u32 	%r15, [_Z13im2col_kernelPKfiiiiiiiiiiiiiPf_param_12];
	ld.param.u32 	%r16, [_Z13im2col_kernelPKfiiiiiiiiiiiiiPf_param_13];
	ld.param.u64 	%rd3, [_Z13im2col_kernelPKfiiiiiiiiiiiiiPf_param_14];
	cvta.to.global.u64 	%rd1, %rd3;
	mov.u32 	%r18, %ctaid.x;
	mov.u32 	%r19, %ntid.x;
	mov.u32 	%r20, %tid.x;
	mad.lo.s32 	%r1, %r18, %r19, %r20;
	mul.lo.s32 	%r21, %r17, %r5;
	mul.lo.s32 	%r22, %r21, %r8;
	mul.lo.s32 	%r23, %r22, %r15;
	mul.lo.s32 	%r24, %r23, %r16;
	setp.ge.s32 	%p1, %r1, %r24;
	@%p1 bra 	$L__BB0_4;
	div.s32 	%r25, %r1, %r16;
	mul.lo.s32 	%r26, %r25, %r16;
	sub.s32 	%r27, %r1, %r26;
	div.s32 	%r28, %r25, %r15;
	mul.lo.s32 	%r29, %r28, %r15;
	sub.s32 	%r30, %r25, %r29;
	div.s32 	%r31, %r28, %r5;
	mul.lo.s32 	%r32, %r31, %r5;
	sub.s32 	%r2, %r28, %r32;
	mul.lo.s32 	%r33, %r30, %r11;
	sub.s32 	%r34, %r33, %r9;
	mul.lo.s32 	%r35, %r27, %r12;
	sub.s32 	%r36, %r35, %r10;
	div.s32 	%r37, %r31, %r8;
	mul.lo.s32 	%r38, %r37, %r8;
	sub.s32 	%r39, %r31, %r38;
	mad.lo.s32 	%r3, %r37, %r13, %r34;
	mad.lo.s32 	%r4, %r39, %r14, %r36;
	setp.gt.s32 	%p2, %r3, -1;
	setp.lt.s32 	%p3, %r3, %r6;
	and.pred  	%p4, %p2, %p3;
	setp.gt.s32 	%p5, %r4, -1;
	setp.lt.s32 	%p6, %r4, %r7;
	and.pred  	%p7, %p5, %p6;
	and.pred  	%p9, %p4, %p7;
	not.pred 	%p10, %p9;
	@%p10 bra 	$L__BB0_3;
	mad.lo.s32 	%r41, %r2, %r6, %r3;
	mad.lo.s32 	%r42, %r41, %r7, %r4;
	cvta.to.global.u64 	%rd6, %rd2;
	mul.wide.s32 	%rd7, %r42, 4;
	add.s64 	%rd8, %rd6, %rd7;
	ld.global.f32 	%f1, [%rd8];
	mul.wide.s32 	%rd9, %r1, 4;
	add.s64 	%rd10, %rd1, %rd9;
	st.global.f32 	[%rd10], %f1;
	bra.uni 	$L__BB0_4;
$L__BB0_3:
	mul.wide.s32 	%rd4, %r1, 4;
	add.s64 	%rd5, %rd1, %rd4;
	mov.b32 	%r40, 0;
	st.global.u32 	[%rd5], %r40;
$L__BB0_4:
	ret;

}
	// .globl	_Z13col2im_kernelPKfiiiiiiiiiiiiiPf
.visible .entry _Z13col2im_kernelPKfiiiiiiiiiiiiiPf(
	.param .u64 .ptr .align 1 _Z13col2im_kernelPKfiiiiiiiiiiiiiPf_param_0,
	.param .u32 _Z13col2im_kernelPKfiiiiiiiiiiiiiPf_param_1,
	.param .u32 _Z13col2im_kernelPKfiiiiiiiiiiiiiPf_param_2,
	.param .u32 _Z13col2im_kernelPKfiiiiiiiiiiiiiPf_param_3,
	.param .u32 _Z13col2im_kernelPKfiiiiiiiiiiiiiPf_param_4,
	.param .u32 _Z13col2im_kernelPKfiiiiiiiiiiiiiPf_param_5,
	.param .u32 _Z13col2im_kernelPKfiiiiiiiiiiiiiPf_param_6,
	.param .u32 _Z13col2im_kernelPKfiiiiiiiiiiiiiPf_param_7,
	.param .u32 _Z13col2im_kernelPKfiiiiiiiiiiiiiPf_param_8,
	.param .u32 _Z13col2im_kernelPKfiiiiiiiiiiiiiPf_param_9,
	.param .u32 _Z13col2im_kernelPKfiiiiiiiiiiiiiPf_param_10,
	.param .u32 _Z13col2im_kernelPKfiiiiiiiiiiiiiPf_param_11,
	.param .u32 _Z13col2im_kernelPKfiiiiiiiiiiiiiPf_param_12,
	.param .u32 _Z13col2im_kernelPKfiiiiiiiiiiiiiPf_param_13,
	.param .u64 .ptr .align 1 _Z13col2im_kernelPKfiiiiiiiiiiiiiPf_param_14
)
{
	.reg .pred 	%p<87>;
	.reg .b32 	%r<134>;
	.reg .b32 	%f<44>;
	.reg .b64 	%rd<22>;

	ld.param.u64 	%rd3, [_Z13col2im_kernelPKfiiiiiiiiiiiiiPf_param_0];
	ld.param.u32 	%r68, [_Z13col2im_kernelPKfiiiiiiiiiiiiiPf_param_1];
	ld.param.u32 	%r56, [_Z13col2im_kernelPKfiiiiiiiiiiiiiPf_param_2];
	ld.param.u32 	%r57, [_Z13col2im_kernelPKfiiiiiiiiiiiiiPf_param_3];
	ld.param.u32 	%r58, [_Z13col2im_kernelPKfiiiiiiiiiiiiiPf_param_4];
	ld.param.u32 	%r59, [_Z13col2im_kernelPKfiiiiiiiiiiiiiPf_param_5];
	ld.param.u32 	%r61, [_Z13col2im_kernelPKfiiiiiiiiiiiiiPf_param_7];
	ld.param.u32 	%r62, [_Z13col2im_kernelPKfiiiiiiiiiiiiiPf_param_8];
	ld.param.u32 	%r63, [_Z13col2im_kernelPKfiiiiiiiiiiiiiPf_param_9];
	ld.param.u32 	%r65, [_Z13col2im_kernelPKfiiiiiiiiiiiiiPf_param_11];
	ld.param.u32 	%r66, [_Z13col2im_kernelPKfiiiiiiiiiiiiiPf_param_12];
	ld.param.u32 	%r67, [_Z13col2im_kernelPKfiiiiiiiiiiiiiPf_param_13];
	cvta.to.global.u64 	%rd1, %rd3;
	mov.u32 	%r69, %ctaid.x;
	mov.u32 	%r70, %ntid.x;
	mov.u32 	%r71, %tid.x;
	mad.lo.s32 	%r1, %r69, %r70, %r71;
	mul.lo.s32 	%r72, %r58, %r68;
	mul.lo.s32 	%r73, %r72, %r59;
	mul.lo.s32 	%r74, %r73, %r66;
	mul.lo.s32 	%r75, %r74, %r67;
	setp.ge.s32 	%p1, %r1, %r75;
	mov.f32 	%f42, 0f00000000;
	@%p1 bra 	$L__BB1_40;
	div.s32 	%r76, %r1, %r57;
	mul.lo.s32 	%r77, %r76, %r57;
	sub.s32 	%r2, %r1, %r77;
	rem.s32 	%r3, %r76, %r56;
	mul.lo.s32 	%r4, %r57, %r56;
	setp.lt.s32 	%p2, %r58, 1;
	@%p2 bra 	$L__BB1_39;
	setp.lt.s32 	%p3, %r59, 1;
	div.s32 	%r5, %r1, %r4;
	@%p3 bra 	$L__BB1_39;
	and.b32  	%r6, %r59, 3;
	and.b32  	%r7, %r59, 2147483644;
	neg.s32 	%r8, %r7;
	shl.b32 	%r9, %r66, 2;
	mul.lo.s32 	%r10, %r66, %r59;
	add.s32 	%r11, %r2, %r61;
	shl.b32 	%r79, %r65, 1;
	sub.s32 	%r12, %r11, %r79;
	mul.lo.s32 	%r80, %r65, 3;
	sub.s32 	%r13, %r11, %r80;
	mul.lo.s32 	%r14, %r5, %r58;
	mov.f32 	%f42, 0f00000000;
	mov.b32 	%r126, 0;
$L__BB1_4:
	ld.param.u32 	%r125, [_Z13col2im_kernelPKfiiiiiiiiiiiiiPf_param_10];
	ld.param.u32 	%r124, [_Z13col2im_kernelPKfiiiiiiiiiiiiiPf_param_6];
	setp.lt.u32 	%p4, %r59, 4;
	mul.lo.s32 	%r82, %r126, %r125;
	sub.s32 	%r83, %r3, %r82;
	add.s32 	%r16, %r83, %r124;
	rem.s32 	%r17, %r16, %r62;
	add.s32 	%r84, %r126, %r14;
	mul.lo.s32 	%r18, %r84, %r59;
	mov.b32 	%r133, 0;
	@%p4 bra 	$L__BB1_23;
	sub.s32 	%r130, %r11, %r65;
	add.s32 	%r86, %r18, 3;
	mul.lo.s32 	%r20, %r66, %r86;
	add.s32 	%r87, %r18, 2;
	mul.lo.s32 	%r21, %r66, %r87;
	mad.lo.s32 	%r22, %r66, %r18, %r66;
	mov.b32 	%r131, 0;
	mov.u32 	%r127, %r11;
	mov.u32 	%r128, %r13;
	mov.u32 	%r129, %r12;
	mov.u32 	%r132, %r8;
$L__BB1_6:
	setp.ne.s32 	%p5, %r17, 0;
	@%p5 bra 	$L__BB1_10;
	rem.s32 	%r88, %r127, %r63;
	setp.ne.s32 	%p6, %r88, 0;
	@%p6 bra 	$L__BB1_10;
	div.s32 	%r29, %r16, %r62;
	div.s32 	%r30, %r127, %r63;
	setp.gt.s32 	%p7, %r29, -1;
	setp.lt.s32 	%p8, %r29, %r66;
	and.pred  	%p9, %p7, %p8;
	setp.gt.s32 	%p10, %r30, -1;
	setp.lt.s32 	%p11, %r30, %r67;
	and.pred  	%p12, %p10, %p11;
	and.pred  	%p14, %p9, %p12;
	not.pred 	%p15, %p14;
	@%p15 bra 	$L__BB1_10;
	mad.lo.s32 	%r90, %r10, %r84, %r131;
	add.s32 	%r91, %r90, %r29;
	mad.lo.s32 	%r92, %r91, %r67, %r30;
	mul.wide.s32 	%rd4, %r92, 4;
	add.s64 	%rd5, %rd1, %rd4;
	ld.global.f32 	%f24, [%rd5];
	add.f32 	%f42, %f42, %f24;
$L__BB1_10:
	@%p5 bra 	$L__BB1_14;
	rem.s32 	%r93, %r130, %r63;
	setp.ne.s32 	%p17, %r93, 0;
	@%p17 bra 	$L__BB1_14;
	div.s32 	%r31, %r16, %r62;
	div.s32 	%r32, %r130, %r63;
	setp.gt.s32 	%p18, %r31, -1;
	setp.lt.s32 	%p19, %r31, %r66;
	and.pred  	%p20, %p18, %p19;
	setp.gt.s32 	%p21, %r32, -1;
	setp.lt.s32 	%p22, %r32, %r67;
	and.pred  	%p23, %p21, %p22;
	and.pred  	%p25, %p20, %p23;
	not.pred 	%p26, %p25;
	@%p26 bra 	$L__BB1_14;
	add.s32 	%r94, %r22, %r131;
	add.s32 	%r95, %r94, %r31;
	mad.lo.s32 	%r96, %r95, %r67, %r32;
	mul.wide.s32 	%rd6, %r96, 4;
	add.s64 	%rd7, %rd1, %rd6;
	ld.global.f32 	%f25, [%rd7];
	add.f32 	%f42, %f42, %f25;
$L__BB1_14:
	@%p5 bra 	$L__BB1_18;
	rem.s32 	%r97, %r129, %r63;
	setp.ne.s32 	%p28, %r97, 0;
	@%p28 bra 	$L__BB1_18;
	div.s32 	%r33, %r16, %r62;
	div.s32 	%r34, %r129, %r63;
	setp.gt.s32 	%p29, %r33, -1;
	setp.lt.s32 	%p30, %r33, %r66;
	and.pred  	%p31, %p29, %p30;
	setp.gt.s32 	%p32, %r34, -1;
	setp.lt.s32 	%p33, %r34, %r67;
	and.pred  	%p34, %p32, %p33;
	and.pred  	%p36, %p31, %p34;
	not.pred 	%p37, %p36;
	@%p37 bra 	$L__BB1_18;
	add.s32 	%r98, %r21, %r131;
	add.s32 	%r99, %r98, %r33;
	mad.lo.s32 	%r100, %r99, %r67, %r34;
	mul.wide.s32 	%rd8, %r100, 4;
	add.s64 	%rd9, %rd1, %rd8;
	ld.global.f32 	%f26, [%rd9];
	add.f32 	%f42, %f42, %f26;
$L__BB1_18:
	@%p5 bra 	$L__BB1_22;
	rem.s32 	%r101, %r128, %r63;
	setp.ne.s32 	%p39, %r101, 0;
	@%p39 bra 	$L__BB1_22;
	div.s32 	%r35, %r16, %r62;
	div.s32 	%r36, %r128, %r63;
	setp.gt.s32 	%p40, %r35, -1;
	setp.lt.s32 	%p41, %r35, %r66;
	and.pred  	%p42, %p40, %p41;
	setp.gt.s32 	%p43, %r36, -1;
	setp.lt.s32 	%p44, %r36, %r67;
	and.pred  	%p45, %p43, %p44;
	and.pred  	%p47, %p42, %p45;
	not.pred 	%p48, %p47;
	@%p48 bra 	$L__BB1_22;
	add.s32 	%r102, %r20, %r131;
	add.s32 	%r103, %r102, %r35;
	mad.lo.s32 	%r104, %r103, %r67, %r36;
	mul.wide.s32 	%rd10, %r104, 4;
	add.s64 	%rd11, %rd1, %rd10;
	ld.global.f32 	%f27, [%rd11];
	add.f32 	%f42, %f42, %f27;
$L__BB1_22:
	add.s32 	%r132, %r132, 4;
	add.s32 	%r131, %r131, %r9;
	shl.b32 	%r105, %r65, 2;
	sub.s32 	%r130, %r130, %r105;
	sub.s32 	%r129, %r129, %r105;
	sub.s32 	%r128, %r128, %r105;
	sub.s32 	%r127, %r127, %r105;
	setp.ne.s32 	%p49, %r132, 0;
	mov.u32 	%r133, %r7;
	@%p49 bra 	$L__BB1_6;
$L__BB1_23:
	setp.eq.s32 	%p50, %r6, 0;
	@%p50 bra 	$L__BB1_38;
	setp.ne.s32 	%p51, %r17, 0;
	mul.lo.s32 	%r44, %r133, %r65;
	sub.s32 	%r106, %r2, %r44;
	add.s32 	%r45, %r106, %r61;
	@%p51 bra 	$L__BB1_28;
	rem.s32 	%r107, %r45, %r63;
	setp.ne.s32 	%p52, %r107, 0;
	@%p52 bra 	$L__BB1_28;
	div.s32 	%r46, %r16, %r62;
	div.s32 	%r47, %r45, %r63;
	setp.gt.s32 	%p53, %r46, -1;
	setp.lt.s32 	%p54, %r46, %r66;
	and.pred  	%p55, %p53, %p54;
	setp.gt.s32 	%p56, %r47, -1;
	setp.lt.s32 	%p57, %r47, %r67;
	and.pred  	%p58, %p56, %p57;
	and.pred  	%p60, %p55, %p58;
	not.pred 	%p61, %p60;
	@%p61 bra 	$L__BB1_28;
	add.s32 	%r108, %r133, %r18;
	mad.lo.s32 	%r109, %r108, %r66, %r46;
	mad.lo.s32 	%r110, %r109, %r67, %r47;
	mul.wide.s32 	%rd12, %r110, 4;
	add.s64 	%rd13, %rd1, %rd12;
	ld.global.f32 	%f28, [%rd13];
	add.f32 	%f42, %f42, %f28;
$L__BB1_28:
	setp.eq.s32 	%p62, %r6, 1;
	@%p62 bra 	$L__BB1_38;
	add.s32 	%r48, %r44, %r65;
	sub.s32 	%r111, %r2, %r48;
	add.s32 	%r49, %r111, %r61;
	@%p51 bra 	$L__BB1_33;
	rem.s32 	%r112, %r49, %r63;
	setp.ne.s32 	%p64, %r112, 0;
	@%p64 bra 	$L__BB1_33;
	div.s32 	%r50, %r16, %r62;
	div.s32 	%r51, %r49, %r63;
	setp.gt.s32 	%p65, %r50, -1;
	setp.lt.s32 	%p66, %r50, %r66;
	and.pred  	%p67, %p65, %p66;
	setp.gt.s32 	%p68, %r51, -1;
	setp.lt.s32 	%p69, %r51, %r67;
	and.pred  	%p70, %p68, %p69;
	and.pred  	%p72, %p67, %p70;
	not.pred 	%p73, %p72;
	@%p73 bra 	$L__BB1_33;
	add.s32 	%r113, %r133, %r18;
	mad.lo.s32 	%r114, %r66, %r113, %r66;
	add.s32 	%r115, %r50, %r114;
	mad.lo.s32 	%r116, %r115, %r67, %r51;
	mul.wide.s32 	%rd14, %r116, 4;
	add.s64 	%rd15, %rd1, %rd14;
	ld.global.f32 	%f29, [%rd15];
	add.f32 	%f42, %f42, %f29;
$L__BB1_33:
	setp.eq.s32 	%p74, %r6, 2;
	@%p74 bra 	$L__BB1_38;
	add.s32 	%r117, %r48, %r65;
	sub.s32 	%r118, %r2, %r117;
	add.s32 	%r52, %r118, %r61;
	@%p51 bra 	$L__BB1_38;
	rem.s32 	%r119, %r52, %r63;
	setp.ne.s32 	%p76, %r119, 0;
	@%p76 bra 	$L__BB1_38;
	div.s32 	%r53, %r16, %r62;
	div.s32 	%r54, %r52, %r63;
	setp.gt.s32 	%p77, %r53, -1;
	setp.lt.s32 	%p78, %r53, %r66;
	and.pred  	%p79, %p77, %p78;
	setp.gt.s32 	%p80, %r54, -1;
	setp.lt.s32 	%p81, %r54, %r67;
	and.pred  	%p82, %p80, %p81;
	and.pred  	%p84, %p79, %p82;
	not.pred 	%p85, %p84;
	@%p85 bra 	$L__BB1_38;
	add.s32 	%r120, %r133, %r18;
	add.s32 	%r121, %r120, 2;
	mad.lo.s32 	%r122, %r121, %r66, %r53;
	mad.lo.s32 	%r123, %r122, %r67, %r54;
	mul.wide.s32 	%rd16, %r123, 4;
	add.s64 	%rd17, %rd1, %rd16;
	ld.global.f32 	%f30, [%rd17];
	add.f32 	%f42, %f42, %f30;
$L__BB1_38:
	add.s32 	%r126, %r126, 1;
	setp.ne.s32 	%p86, %r126, %r58;
	@%p86 bra 	$L__BB1_4;
$L__BB1_39:
	ld.param.u64 	%rd21, [_Z13col2im_kernelPKfiiiiiiiiiiiiiPf_param_14];
	cvta.to.global.u64 	%rd18, %rd21;
	mul.wide.s32 	%rd19, %r1, 4;
	add.s64 	%rd20, %rd18, %rd19;
	st.global.f32 	[%rd20], %f42;
$L__BB1_40:
	ret;

}
	// .globl	_Z18convolutionForwardPfS_S_iii
.visible .entry _Z18convolutionForwardPfS_S_iii(
	.param .u64 .ptr .align 1 _Z18convolutionForwardPfS_S_iii_param_0,
	.param .u64 .ptr .align 1 _Z18convolutionForwardPfS_S_iii_param_1,
	.param .u64 .ptr .align 1 _Z18convolutionForwardPfS_S_iii_param_2,
	.param .u32 _Z18convolutionForwardPfS_S_iii_param_3,
	.param .u32 _Z18convolutionForwardPfS_S_iii_param_4,
	.param .u32 _Z18convolutionForwardPfS_S_iii_param_5
)
{
	.reg .pred 	%p<2>;
	.reg .b32 	%r<19>;
	.reg .b32 	%f<28>;
	.reg .b64 	%rd<13>;

	ld.param.u64 	%rd1, [_Z18convolutionForwardPfS_S_iii_param_0];
	ld.param.u64 	%rd2, [_Z18convolutionForwardPfS_S_iii_param_1];
	ld.param.u64 	%rd3, [_Z18convolutionForwardPfS_S_iii_param_2];
	mov.u32 	%r2, %ctaid.x;
	mov.u32 	%r3, %ntid.x;
	mov.u32 	%r4, %tid.x;
	mad.lo.s32 	%r1, %r2, %r3, %r4;
	setp.gt.s32 	%p1, %r1, 173055;
	@%p1 bra 	$L__BB2_2;
	cvta.to.global.u64 	%rd4, %rd3;
	cvta.to.global.u64 	%rd5, %rd1;
	cvta.to.global.u64 	%rd6, %rd2;
	mul.hi.s32 	%r5, %r1, 1626496491;
	shr.s32 	%r6, %r5, 11;
	shr.u32 	%r7, %r5, 31;
	add.s32 	%r8, %r6, %r7;
	shr.s32 	%r9, %r5, 8;
	add.s32 	%r10, %r9, %r7;
	shr.u32 	%r11, %r10, 29;
	add.s32 	%r12, %r10, %r11;
	and.b32  	%r13, %r12, -8;
	sub.s32 	%r14, %r10, %r13;
	mul.lo.s32 	%r15, %r10, 676;
	sub.s32 	%r16, %r1, %r15;
	mul.lo.s32 	%r17, %r14, 9;
	mad.lo.s32 	%r18, %r8, 6084, %r16;
	mul.wide.s32 	%rd7, %r18, 4;
	add.s64 	%rd8, %rd5, %rd7;
	ld.global.f32 	%f1, [%rd8];
	mul.wide.s32 	%rd9, %r17, 4;
	add.s64 	%rd10, %rd6, %rd9;
	ld.global.f32 	%f2, [%rd10];
	fma.rn.f32 	%f3, %f1, %f2, 0f00000000;
	ld.global.f32 	%f4, [%rd8+2704];
	ld.global.f32 	%f5, [%rd10+4];
	fma.rn.f32 	%f6, %f4, %f5, %f3;
	ld.global.f32 	%f7, [%rd8+5408];
	ld.global.f32 	%f8, [%rd10+8];
	fma.rn.f32 	%f9, %f7, %f8, %f6;
	ld.global.f32 	%f10, [%rd8+8112];
	ld.global.f32 	%f11, [%rd10+12];
	fma.rn.f32 	%f12, %f10, %f11, %f9;
	ld.global.f32 	%f13, [%rd8+10816];
	ld.global.f32 	%f14, [%rd10+16];
	fma.rn.f32 	%f15, %f13, %f14, %f12;
	ld.global.f32 	%f16, [%rd8+13520];
	ld.global.f32 	%f17, [%rd10+20];
	fma.rn.f32 	%f18, %f16, %f17, %f15;
	ld.global.f32 	%f19, [%rd8+16224];
	ld.global.f32 	%f20, [%rd10+24];
	fma.rn.f32 	%f21, %f19, %f20, %f18;
	ld.global.f32 	%f22, [%rd8+18928];
	ld.global.f32 	%f23, [%rd10+28];
	fma.rn.f32 	%f24, %f22, %f23, %f21;
	ld.global.f32 	%f25, [%rd8+21632];
	ld.global.f32 	%f26, [%rd10+32];
	fma.rn.f32 	%f27, %f25, %f26, %f24;
	mul.wide.s32 	%rd11, %r1, 4;
	add.s64 	%rd12, %rd4, %rd11;
	st.global.f32 	[%rd12], %f27;
$L__BB2_2:
	ret;

}
	// .globl	_Z14reluActivationPfS_i
.visible .entry _Z14reluActivationPfS_i(
	.param .u64 .ptr .align 1 _Z14reluActivationPfS_i_param_0,
	.param .u64 .ptr .align 1 _Z14reluActivationPfS_i_param_1,
	.param .u32 _Z14reluActivationPfS_i_param_2
)
{
	.reg .pred 	%p<2>;
	.reg .b32 	%r<6>;
	.reg .b32 	%f<3>;
	.reg .b64 	%rd<8>;

	ld.param.u64 	%rd1, [_Z14reluActivationPfS_i_param_0];
	ld.param.u64 	%rd2, [_Z14reluActivationPfS_i_param_1];
	ld.param.u32 	%r2, [_Z14reluActivationPfS_i_param_2];
	mov.u32 	%r3, %ctaid.x;
	mov.u32 	%r4, %ntid.x;
	mov.u32 	%r5, %tid.x;
	mad.lo.s32 	%r1, %r3, %r4, %r5;
	setp.ge.s32 	%p1, %r1, %r2;
	@%p1 bra 	$L__BB3_2;
	cvta.to.global.u64 	%rd3, %rd1;
	cvta.to.global.u64 	%rd4, %rd2;
	mul.wide.s32 	%rd5, %r1, 4;
	add.s64 	%rd6, %rd3, %rd5;
	ld.global.f32 	%f1, [%rd6];
	max.f32 	%f2, %f1, 0f00000000;
	add.s64 	%rd7, %rd4, %rd5;
	st.global.f32 	[%rd7], %f2;
$L__BB3_2:
	ret;

}
	// .globl	_Z12denseForwardPfS_S_ii
.visible .entry _Z12denseForwardPfS_S_ii(
	.param .u64 .ptr .align 1 _Z12denseForwardPfS_S_ii_param_0,
	.param .u64 .ptr .align 1 _Z12denseForwardPfS_S_ii_param_1,
	.param .u64 .ptr .align 1 _Z12denseForwardPfS_S_ii_param_2,
	.param .u32 _Z12denseForwardPfS_S_ii_param_3,
	.param .u32 _Z12denseForwardPfS_S_ii_param_4
)
{
	.reg .pred 	%p<11>;
	.reg .b32 	%r<41>;
	.reg .b32 	%f<68>;
	.reg .b64 	%rd<40>;

	ld.param.u64 	%rd5, [_Z12denseForwardPfS_S_ii_param_0];
	ld.param.u64 	%rd6, [_Z12denseForwardPfS_S_ii_param_1];
	ld.param.u64 	%rd4, [_Z12denseForwardPfS_S_ii_param_2];
	ld.param.u32 	%r20, [_Z12denseForwardPfS_S_ii_param_3];
	ld.param.u32 	%r21, [_Z12denseForwardPfS_S_ii_param_4];
	cvta.to.global.u64 	%rd1, %rd6;
	cvta.to.global.u64 	%rd2, %rd5;
	mov.u32 	%r22, %ctaid.x;
	mov.u32 	%r23, %ntid.x;
	mov.u32 	%r24, %tid.x;
	mad.lo.s32 	%r1, %r22, %r23, %r24;
	shl.b32 	%r25, %r21, 5;
	setp.ge.s32 	%p1, %r1, %r25;
	@%p1 bra 	$L__BB4_14;
	rem.s32 	%r2, %r1, %r21;
	setp.lt.s32 	%p2, %r20, 1;
	mov.f32 	%f67, 0f00000000;
	@%p2 bra 	$L__BB4_13;
	div.s32 	%r27, %r1, %r21;
	mul.lo.s32 	%r3, %r27, %r20;
	and.b32  	%r4, %r20, 7;
	setp.lt.u32 	%p3, %r20, 8;
	mov.f32 	%f67, 0f00000000;
	mov.b32 	%r39, 0;
	@%p3 bra 	$L__BB4_5;
	and.b32  	%r39, %r20, 2147483640;
	neg.s32 	%r37, %r39;
	shl.b32 	%r7, %r21, 3;
	add.s64 	%rd3, %rd2, 16;
	mov.f32 	%f67, 0f00000000;
	mul.wide.s32 	%rd11, %r21, 4;
	mov.u32 	%r35, %r3;
	mov.u32 	%r36, %r2;
$L__BB4_4:
	.pragma "nounroll";
	mul.wide.s32 	%rd7, %r35, 4;
	add.s64 	%rd8, %rd3, %rd7;
	ld.global.f32 	%f17, [%rd8+-16];
	mul.wide.s32 	%rd9, %r36, 4;
	add.s64 	%rd10, %rd1, %rd9;
	ld.global.f32 	%f18, [%rd10];
	fma.rn.f32 	%f19, %f17, %f18, %f67;
	ld.global.f32 	%f20, [%rd8+-12];
	add.s64 	%rd12, %rd10, %rd11;
	ld.global.f32 	%f21, [%rd12];
	fma.rn.f32 	%f22, %f20, %f21, %f19;
	ld.global.f32 	%f23, [%rd8+-8];
	add.s64 	%rd13, %rd12, %rd11;
	ld.global.f32 	%f24, [%rd13];
	fma.rn.f32 	%f25, %f23, %f24, %f22;
	ld.global.f32 	%f26, [%rd8+-4];
	add.s64 	%rd14, %rd13, %rd11;
	ld.global.f32 	%f27, [%rd14];
	fma.rn.f32 	%f28, %f26, %f27, %f25;
	ld.global.f32 	%f29, [%rd8];
	add.s64 	%rd15, %rd14, %rd11;
	ld.global.f32 	%f30, [%rd15];
	fma.rn.f32 	%f31, %f29, %f30, %f28;
	ld.global.f32 	%f32, [%rd8+4];
	add.s64 	%rd16, %rd15, %rd11;
	ld.global.f32 	%f33, [%rd16];
	fma.rn.f32 	%f34, %f32, %f33, %f31;
	ld.global.f32 	%f35, [%rd8+8];
	add.s64 	%rd17, %rd16, %rd11;
	ld.global.f32 	%f36, [%rd17];
	fma.rn.f32 	%f37, %f35, %f36, %f34;
	ld.global.f32 	%f38, [%rd8+12];
	add.s64 	%rd18, %rd17, %rd11;
	ld.global.f32 	%f39, [%rd18];
	fma.rn.f32 	%f67, %f38, %f39, %f37;
	add.s32 	%r37, %r37, 8;
	add.s32 	%r36, %r36, %r7;
	add.s32 	%r35, %r35, 8;
	setp.ne.s32 	%p4, %r37, 0;
	@%p4 bra 	$L__BB4_4;
$L__BB4_5:
	setp.eq.s32 	%p5, %r4, 0;
	@%p5 bra 	$L__BB4_13;
	and.b32  	%r15, %r20, 3;
	setp.lt.u32 	%p6, %r4, 4;
	@%p6 bra 	$L__BB4_8;
	add.s32 	%r28, %r39, %r3;
	mul.wide.s32 	%rd19, %r28, 4;
	add.s64 	%rd20, %rd2, %rd19;
	ld.global.f32 	%f41, [%rd20];
	mad.lo.s32 	%r29, %r39, %r21, %r2;
	mul.wide.s32 	%rd21, %r29, 4;
	add.s64 	%rd22, %rd1, %rd21;
	ld.global.f32 	%f42, [%rd22];
	fma.rn.f32 	%f43, %f41, %f42, %f67;
	ld.global.f32 	%f44, [%rd20+4];
	mul.wide.s32 	%rd23, %r21, 4;
	add.s64 	%rd24, %rd22, %rd23;
	ld.global.f32 	%f45, [%rd24];
	fma.rn.f32 	%f46, %f44, %f45, %f43;
	ld.global.f32 	%f47, [%rd20+8];
	add.s64 	%rd25, %rd24, %rd23;
	ld.global.f32 	%f48, [%rd25];
	fma.rn.f32 	%f49, %f47, %f48, %f46;
	ld.global.f32 	%f50, [%rd20+12];
	add.s64 	%rd26, %rd25, %rd23;
	ld.global.f32 	%f51, [%rd26];
	fma.rn.f32 	%f67, %f50, %f51, %f49;
	add.s32 	%r39, %r39, 4;
$L__BB4_8:
	setp.eq.s32 	%p7, %r15, 0;
	@%p7 bra 	$L__BB4_13;
	setp.eq.s32 	%p8, %r15, 1;
	@%p8 bra 	$L__BB4_11;
	add.s32 	%r30, %r39, %r3;
	mul.wide.s32 	%rd27, %r30, 4;
	add.s64 	%rd28, %rd2, %rd27;
	ld.global.f32 	%f53, [%rd28];
	mad.lo.s32 	%r31, %r39, %r21, %r2;
	mul.wide.s32 	%rd29, %r31, 4;
	add.s64 	%rd30, %rd1, %rd29;
	ld.global.f32 	%f54, [%rd30];
	fma.rn.f32 	%f55, %f53, %f54, %f67;
	ld.global.f32 	%f56, [%rd28+4];
	mul.wide.s32 	%rd31, %r21, 4;
	add.s64 	%rd32, %rd30, %rd31;
	ld.global.f32 	%f57, [%rd32];
	fma.rn.f32 	%f67, %f56, %f57, %f55;
	add.s32 	%r39, %r39, 2;
$L__BB4_11:
	and.b32  	%r32, %r20, 1;
	setp.eq.b32 	%p9, %r32, 1;
	not.pred 	%p10, %p9;
	@%p10 bra 	$L__BB4_13;
	add.s32 	%r33, %r39, %r3;
	mul.wide.s32 	%rd33, %r33, 4;
	add.s64 	%rd34, %rd2, %rd33;
	ld.global.f32 	%f58, [%rd34];
	mad.lo.s32 	%r34, %r39, %r21, %r2;
	mul.wide.s32 	%rd35, %r34, 4;
	add.s64 	%rd36, %rd1, %rd35;
	ld.global.f32 	%f59, [%rd36];
	fma.rn.f32 	%f67, %f58, %f59, %f67;
$L__BB4_13:
	cvta.to.global.u64 	%rd37, %rd4;
	mul.wide.s32 	%rd38, %r1, 4;
	add.s64 	%rd39, %rd37, %rd38;
	st.global.f32 	[%rd39], %f67;
$L__BB4_14:
	ret;

}
	// .globl	_Z17softmaxActivationPfS_i
.visible .entry _Z17softmaxActivationPfS_i(
	.param .u64 .ptr .align 1 _Z17softmaxActivationPfS_i_param_0,
	.param .u64 .ptr .align 1 _Z17softmaxActivationPfS_i_param_1,
	.param .u32 _Z17softmaxActivationPfS_i_param_2
)
{
	.reg .pred 	%p<2>;
	.reg .b32 	%r<48>;
	.reg .b32 	%f<252>;
	.reg .b64 	%rd<10>;

	mov.u32 	%r1, %ctaid.x;
	mov.u32 	%r2, %ntid.x;
	mov.u32 	%r3, %tid.x;
	mad.lo.s32 	%r4, %r1, %r2, %r3;
	setp.gt.s32 	%p1, %r4, 31;
	@%p1 bra 	$L__BB5_2;
	ld.param.u64 	%rd9, [_Z17softmaxActivationPfS_i_param_1];
	ld.param.u64 	%rd8, [_Z17softmaxActivationPfS_i_param_0];
	cvta.to.global.u64 	%rd3, %rd8;
	cvta.to.global.u64 	%rd4, %rd9;
	mul.lo.s32 	%r9, %r4, 10;
	mul.wide.s32 	%rd5, %r9, 4;
	add.s64 	%rd6, %rd3, %rd5;
	ld.global.f32 	%f1, [%rd6];
	max.f32 	%f2, %f1, 0fFF800000;
	ld.global.f32 	%f3, [%rd6+4];
	max.f32 	%f4, %f2, %f3;
	ld.global.f32 	%f5, [%rd6+8];
	max.f32 	%f6, %f4, %f5;
	ld.global.f32 	%f7, [%rd6+12];
	max.f32 	%f8, %f6, %f7;
	ld.global.f32 	%f9, [%rd6+16];
	max.f32 	%f10, %f8, %f9;
	ld.global.f32 	%f11, [%rd6+20];
	max.f32 	%f12, %f10, %f11;
	ld.global.f32 	%f13, [%rd6+24];
	max.f32 	%f14, %f12, %f13;
	ld.global.f32 	%f15, [%rd6+28];
	max.f32 	%f16, %f14, %f15;
	ld.global.f32 	%f17, [%rd6+32];
	max.f32 	%f18, %f16, %f17;
	ld.global.f32 	%f19, [%rd6+36];
	max.f32 	%f20, %f18, %f19;
	sub.f32 	%f21, %f1, %f20;
	fma.rn.f32 	%f22, %f21, 0f3BBB989D, 0f3F000000;
	cvt.sat.f32.f32 	%f23, %f22;
	mov.f32 	%f24, 0f4B400001;
	mov.f32 	%f25, 0f437C0000;
	fma.rm.f32 	%f26, %f23, %f25, %f24;
	add.f32 	%f27, %f26, 0fCB40007F;
	neg.f32 	%f28, %f27;
	fma.rn.f32 	%f29, %f21, 0f3FB8AA3B, %f28;
	fma.rn.f32 	%f30, %f21, 0f32A57060, %f29;
	mov.b32 	%r10, %f26;
	shl.b32 	%r11, %r10, 23;
	mov.b32 	%f31, %r11;
	ex2.approx.ftz.f32 	%f32, %f30;
	mul.f32 	%f33, %f32, %f31;
	add.f32 	%f34, %f33, 0f00000000;
	sub.f32 	%f35, %f3, %f20;
	fma.rn.f32 	%f36, %f35, 0f3BBB989D, 0f3F000000;
	cvt.sat.f32.f32 	%f37, %f36;
	fma.rm.f32 	%f38, %f37, %f25, %f24;
	add.f32 	%f39, %f38, 0fCB40007F;
	neg.f32 	%f40, %f39;
	fma.rn.f32 	%f41, %f35, 0f3FB8AA3B, %f40;
	fma.rn.f32 	%f42, %f35, 0f32A57060, %f41;
	mov.b32 	%r12, %f38;
	shl.b32 	%r13, %r12, 23;
	mov.b32 	%f43, %r13;
	ex2.approx.ftz.f32 	%f44, %f42;
	fma.rn.f32 	%f45, %f44, %f43, %f34;
	sub.f32 	%f46, %f5, %f20;
	fma.rn.f32 	%f47, %f46, 0f3BBB989D, 0f3F000000;
	cvt.sat.f32.f32 	%f48, %f47;
	fma.rm.f32 	%f49, %f48, %f25, %f24;
	add.f32 	%f50, %f49, 0fCB40007F;
	neg.f32 	%f51, %f50;
	fma.rn.f32 	%f52, %f46, 0f3FB8AA3B, %f51;
	fma.rn.f32 	%f53, %f46, 0f32A57060, %f52;
	mov.b32 	%r14, %f49;
	shl.b32 	%r15, %r14, 23;
	mov.b32 	%f54, %r15;
	ex2.approx.ftz.f32 	%f55, %f53;
	fma.rn.f32 	%f56, %f55, %f54, %f45;
	sub.f32 	%f57, %f7, %f20;
	fma.rn.f32 	%f58, %f57, 0f3BBB989D, 0f3F000000;
	cvt.sat.f32.f32 	%f59, %f58;
	fma.rm.f32 	%f60, %f59, %f25, %f24;
	add.f32 	%f61, %f60, 0fCB40007F;
	neg.f32 	%f62, %f61;
	fma.rn.f32 	%f63, %f57, 0f3FB8AA3B, %f62;
	fma.rn.f32 	%f64, %f57, 0f32A57060, %f63;
	mov.b32 	%r16, %f60;
	shl.b32 	%r17, %r16, 23;
	mov.b32 	%f65, %r17;
	ex2.approx.ftz.f32 	%f66, %f64;
	fma.rn.f32 	%f67, %f66, %f65, %f56;
	sub.f32 	%f68, %f9, %f20;
	fma.rn.f32 	%f69, %f68, 0f3BBB989D, 0f3F000000;
	cvt.sat.f32.f32 	%f70, %f69;
	fma.rm.f32 	%f71, %f70, %f25, %f24;
	add.f32 	%f72, %f71, 0fCB40007F;
	neg.f32 	%f73, %f72;
	fma.rn.f32 	%f74, %f68, 0f3FB8AA3B, %f73;
	fma.rn.f32 	%f75, %f68, 0f32A57060, %f74;
	mov.b32 	%r18, %f71;
	shl.b32 	%r19, %r18, 23;
	mov.b32 	%f76, %r19;
	ex2.approx.ftz.f32 	%f77, %f75;
	fma.rn.f32 	%f78, %f77, %f76, %f67;
	sub.f32 	%f79, %f11, %f20;
	fma.rn.f32 	%f80, %f79, 0f3BBB989D, 0f3F000000;
	cvt.sat.f32.f32 	%f81, %f80;
	fma.rm.f32 	%f82, %f81, %f25, %f24;
	add.f32 	%f83, %f82, 0fCB40007F;
	neg.f32 	%f84, %f83;
	fma.rn.f32 	%f85, %f79, 0f3FB8AA3B, %f84;
	fma.rn.f32 	%f86, %f79, 0f32A57060, %f85;
	mov.b32 	%r20, %f82;
	shl.b32 	%r21, %r20, 23;
	mov.b32 	%f87, %r21;
	ex2.approx.ftz.f32 	%f88, %f86;
	fma.rn.f32 	%f89, %f88, %f87, %f78;
	sub.f32 	%f90, %f13, %f20;
	fma.rn.f32 	%f91, %f90, 0f3BBB989D, 0f3F000000;
	cvt.sat.f32.f32 	%f92, %f91;
	fma.rm.f32 	%f93, %f92, %f25, %f24;
	add.f32 	%f94, %f93, 0fCB40007F;
	neg.f32 	%f95, %f94;
	fma.rn.f32 	%f96, %f90, 0f3FB8AA3B, %f95;
	fma.rn.f32 	%f97, %f90, 0f32A57060, %f96;
	mov.b32 	%r22, %f93;
	shl.b32 	%r23, %r22, 23;
	mov.b32 	%f98, %r23;
	ex2.approx.ftz.f32 	%f99, %f97;
	fma.rn.f32 	%f100, %f99, %f98, %f89;
	sub.f32 	%f101, %f15, %f20;
	fma.rn.f32 	%f102, %f101, 0f3BBB989D, 0f3F000000;
	cvt.sat.f32.f32 	%f103, %f102;
	fma.rm.f32 	%f104, %f103, %f25, %f24;
	add.f32 	%f105, %f104, 0fCB40007F;
	neg.f32 	%f106, %f105;
	fma.rn.f32 	%f107, %f101, 0f3FB8AA3B, %f106;
	fma.rn.f32 	%f108, %f101, 0f32A57060, %f107;
	mov.b32 	%r24, %f104;
	shl.b32 	%r25, %r24, 23;
	mov.b32 	%f109, %r25;
	ex2.approx.ftz.f32 	%f110, %f108;
	fma.rn.f32 	%f111, %f110, %f109, %f100;
	sub.f32 	%f112, %f17, %f20;
	fma.rn.f32 	%f113, %f112, 0f3BBB989D, 0f3F000000;
	cvt.sat.f32.f32 	%f114, %f113;
	fma.rm.f32 	%f115, %f114, %f25, %f24;
	add.f32 	%f116, %f115, 0fCB40007F;
	neg.f32 	%f117, %f116;
	fma.rn.f32 	%f118, %f112, 0f3FB8AA3B, %f117;
	fma.rn.f32 	%f119, %f112, 0f32A57060, %f118;
	mov.b32 	%r26, %f115;
	shl.b32 	%r27, %r26, 23;
	mov.b32 	%f120, %r27;
	ex2.approx.ftz.f32 	%f121, %f119;
	fma.rn.f32 	%f122, %f121, %f120, %f111;
	sub.f32 	%f123, %f19, %f20;
	fma.rn.f32 	%f124, %f123, 0f3BBB989D, 0f3F000000;
	cvt.sat.f32.f32 	%f125, %f124;
	fma.rm.f32 	%f126, %f125, %f25, %f24;
	add.f32 	%f127, %f126, 0fCB40007F;
	neg.f32 	%f128, %f127;
	fma.rn.f32 	%f129, %f123, 0f3FB8AA3B, %f128;
	fma.rn.f32 	%f130, %f123, 0f32A57060, %f129;
	mov.b32 	%r28, %f126;
	shl.b32 	%r29, %r28, 23;
	mov.b32 	%f131, %r29;
	ex2.approx.ftz.f32 	%f132, %f130;
	fma.rn.f32 	%f133, %f132, %f131, %f122;
	div.rn.f32 	%f134, %f33, %f133;
	add.s64 	%rd7, %rd4, %rd5;
	st.global.f32 	[%rd7], %f134;
	ld.global.f32 	%f135, [%rd6+4];
	sub.f32 	%f136, %f135, %f20;
	fma.rn.f32 	%f137, %f136, 0f3BBB989D, 0f3F000000;
	cvt.sat.f32.f32 	%f138, %f137;
	fma.rm.f32 	%f139, %f138, %f25, %f24;
	add.f32 	%f140, %f139, 0fCB40007F;
	neg.f32 	%f141, %f140;
	fma.rn.f32 	%f142, %f136, 0f3FB8AA3B, %f141;
	fma.rn.f32 	%f143, %f136, 0f32A57060, %f142;
	mov.b32 	%r30, %f139;
	shl.b32 	%r31, %r30, 23;
	mov.b32 	%f144, %r31;
	ex2.approx.ftz.f32 	%f145, %f143;
	mul.f32 	%f146, %f145, %f144;
	div.rn.f32 	%f147, %f146, %f133;
	st.global.f32 	[%rd7+4], %f147;
	ld.global.f32 	%f148, [%rd6+8];
	sub.f32 	%f149, %f148, %f20;
	fma.rn.f32 	%f150, %f149, 0f3BBB989D, 0f3F000000;
	cvt.sat.f32.f32 	%f151, %f150;
	fma.rm.f32 	%f152, %f151, %f25, %f24;
	add.f32 	%f153, %f152, 0fCB40007F;
	neg.f32 	%f154, %f153;
	fma.rn.f32 	%f155, %f149, 0f3FB8AA3B, %f154;
	fma.rn.f32 	%f156, %f149, 0f32A57060, %f155;
	mov.b32 	%r32, %f152;
	shl.b32 	%r33, %r32, 23;
	mov.b32 	%f157, %r33;
	ex2.approx.ftz.f32 	%f158, %f156;
	mul.f32 	%f159, %f158, %f157;
	div.rn.f32 	%f160, %f159, %f133;
	st.global.f32 	[%rd7+8], %f160;
	ld.global.f32 	%f161, [%rd6+12];
	sub.f32 	%f162, %f161, %f20;
	fma.rn.f32 	%f163, %f162, 0f3BBB989D, 0f3F000000;
	cvt.sat.f32.f32 	%f164, %f163;
	fma.rm.f32 	%f165, %f164, %f25, %f24;
	add.f32 	%f166, %f165, 0fCB40007F;
	neg.f32 	%f167, %f166;
	fma.rn.f32 	%f168, %f162, 0f3FB8AA3B, %f167;
	fma.rn.f32 	%f169, %f162, 0f32A57060, %f168;
	mov.b32 	%r34, %f165;
	shl.b32 	%r35, %r34, 23;
	mov.b32 	%f170, %r35;
	ex2.approx.ftz.f32 	%f171, %f169;
	mul.f32 	%f172, %f171, %f170;
	div.rn.f32 	%f173, %f172, %f133;
	st.global.f32 	[%rd7+12], %f173;
	ld.global.f32 	%f174, [%rd6+16];
	sub.f32 	%f175, %f174, %f20;
	fma.rn.f32 	%f176, %f175, 0f3BBB989D, 0f3F000000;
	cvt.sat.f32.f32 	%f177, %f176;
	fma.rm.f32 	%f178, %f177, %f25, %f24;
	add.f32 	%f179, %f178, 0fCB40007F;
	neg.f32 	%f180, %f179;
	fma.rn.f32 	%f181, %f175, 0f3FB8AA3B, %f180;
	fma.rn.f32 	%f182, %f175, 0f32A57060, %f181;
	mov.b32 	%r36, %f178;
	shl.b32 	%r37, %r36, 23;
	mov.b32 	%f183, %r37;
	ex2.approx.ftz.f32 	%f184, %f182;
	mul.f32 	%f185, %f184, %f183;
	div.rn.f32 	%f186, %f185, %f133;
	st.global.f32 	[%rd7+16], %f186;
	ld.global.f32 	%f187, [%rd6+20];
	sub.f32 	%f188, %f187, %f20;
	fma.rn.f32 	%f189, %f188, 0f3BBB989D, 0f3F000000;
	cvt.sat.f32.f32 	%f190, %f189;
	fma.rm.f32 	%f191, %f190, %f25, %f24;
	add.f32 	%f192, %f191, 0fCB40007F;
	neg.f32 	%f193, %f192;
	fma.rn.f32 	%f194, %f188, 0f3FB8AA3B, %f193;
	fma.rn.f32 	%f195, %f188, 0f32A57060, %f194;
	mov.b32 	%r38, %f191;
	shl.b32 	%r39, %r38, 23;
	mov.b32 	%f196, %r39;
	ex2.approx.ftz.f32 	%f197, %f195;
	mul.f32 	%f198, %f197, %f196;
	div.rn.f32 	%f199, %f198, %f133;
	st.global.f32 	[%rd7+20], %f199;
	ld.global.f32 	%f200, [%rd6+24];
	sub.f32 	%f201, %f200, %f20;
	fma.rn.f32 	%f202, %f201, 0f3BBB989D, 0f3F000000;
	cvt.sat.f32.f32 	%f203, %f202;
	fma.rm.f32 	%f204, %f203, %f25, %f24;
	add.f32 	%f205, %f204, 0fCB40007F;
	neg.f32 	%f206, %f205;
	fma.rn.f32 	%f207, %f201, 0f3FB8AA3B, %f206;
	fma.rn.f32 	%f208, %f201, 0f32A57060, %f207;
	mov.b32 	%r40, %f204;
	shl.b32 	%r41, %r40, 23;
	mov.b32 	%f209, %r41;
	ex2.approx.ftz.f32 	%f210, %f208;
	mul.f32 	%f211, %f210, %f209;
	div.rn.f32 	%f212, %f211, %f133;
	st.global.f32 	[%rd7+24], %f212;
	ld.global.f32 	%f213, [%rd6+28];
	sub.f32 	%f214, %f213, %f20;
	fma.rn.f32 	%f215, %f214, 0f3BBB989D, 0f3F000000;
	cvt.sat.f32.f32 	%f216, %f215;
	fma.rm.f32 	%f217, %f216, %f25, %f24;
	add.f32 	%f218, %f217, 0fCB40007F;
	neg.f32 	%f219, %f218;
	fma.rn.f32 	%f220, %f214, 0f3FB8AA3B, %f219;
	fma.rn.f32 	%f221, %f214, 0f32A57060, %f220;
	mov.b32 	%r42, %f217;
	shl.b32 	%r43, %r42, 23;
	mov.b32 	%f222, %r43;
	ex2.approx.ftz.f32 	%f223, %f221;
	mul.f32 	%f224, %f223, %f222;
	div.rn.f32 	%f225, %f224, %f133;
	st.global.f32 	[%rd7+28], %f225;
	ld.global.f32 	%f226, [%rd6+32];
	sub.f32 	%f227, %f226, %f20;
	fma.rn.f32 	%f228, %f227, 0f3BBB989D, 0f3F000000;
	cvt.sat.f32.f32 	%f229, %f228;
	fma.rm.f32 	%f230, %f229, %f25, %f24;
	add.f32 	%f231, %f230, 0fCB40007F;
	neg.f32 	%f232, %f231;
	fma.rn.f32 	%f233, %f227, 0f3FB8AA3B, %f232;
	fma.rn.f32 	%f234, %f227, 0f32A57060, %f233;
	mov.b32 	%r44, %f230;
	shl.b32 	%r45, %r44, 23;
	mov.b32 	%f235, %r45;
	ex2.approx.ftz.f32 	%f236, %f234;
	mul.f32 	%f237, %f236, %f235;
	div.rn.f32 	%f238, %f237, %f133;
	st.global.f32 	[%rd7+32], %f238;
	ld.global.f32 	%f239, [%rd6+36];
	sub.f32 	%f240, %f239, %f20;
	fma.rn.f32 	%f241, %f240, 0f3BBB989D, 0f3F000000;
	cvt.sat.f32.f32 	%f242, %f241;
	fma.rm.f32 	%f243, %f242, %f25, %f24;
	add.f32 	%f244, %f243, 0fCB40007F;
	neg.f32 	%f245, %f244;
	fma.rn.f32 	%f246, %f240, 0f3FB8AA3B, %f245;
	fma.rn.f32 	%f247, %f240, 0f32A57060, %f246;
	mov.b32 	%r46, %f243;
	shl.b32 	%r47, %r46, 23;
	mov.b32 	%f248, %r47;
	ex2.approx.ftz.f32 	%f249, %f247;
	mul.f32 	%f250, %f249, %f248;
	div.rn.f32 	%f251, %f250, %f133;
	st.global.f32 	[%rd7+36], %f251;
$L__BB5_2:
	ret;

}
	// .globl	_Z11computeLossPfPiS_ii
.visible .entry _Z11computeLossPfPiS_ii(
	.param .u64 .ptr .align 1 _Z11computeLossPfPiS_ii_param_0,
	.param .u64 .ptr .align 1 _Z11computeLossPfPiS_ii_param_1,
	.param .u64 .ptr .align 1 _Z11computeLossPfPiS_ii_param_2,
	.param .u32 _Z11computeLossPfPiS_ii_param_3,
	.param .u32 _Z11computeLossPfPiS_ii_param_4
)
{
	.reg .pred 	%p<3>;
	.reg .b32 	%r<13>;
	.reg .b32 	%f<22>;
	.reg .b64 	%rd<11>;

	ld.param.u64 	%rd1, [_Z11computeLossPfPiS_ii_param_0];
	ld.param.u64 	%rd2, [_Z11computeLossPfPiS_ii_param_1];
	ld.param.u64 	%rd3, [_Z11computeLossPfPiS_ii_param_2];
	ld.param.u32 	%r3, [_Z11computeLossPfPiS_ii_param_3];
	ld.param.u32 	%r2, [_Z11computeLossPfPiS_ii_param_4];
	mov.u32 	%r4, %ctaid.x;
	mov.u32 	%r5, %ntid.x;
	mov.u32 	%r6, %tid.x;
	mad.lo.s32 	%r1, %r4, %r5, %r6;
	setp.ge.s32 	%p1, %r1, %r3;
	@%p1 bra 	$L__BB6_2;
	cvta.to.global.u64 	%rd4, %rd2;
	cvta.to.global.u64 	%rd5, %rd1;
	cvta.to.global.u64 	%rd6, %rd3;
	mul.wide.s32 	%rd7, %r1, 4;
	add.s64 	%rd8, %rd4, %rd7;
	ld.global.u32 	%r7, [%rd8];
	mad.lo.s32 	%r8, %r2, %r1, %r7;
	mul.wide.s32 	%rd9, %r8, 4;
	add.s64 	%rd10, %rd5, %rd9;
	ld.global.f32 	%f1, [%rd10];
	max.f32 	%f2, %f1, 0f26901D7D;
	mov.b32 	%r9, %f2;
	add.s32 	%r10, %r9, -1059760811;
	and.b32  	%r11, %r10, -8388608;
	sub.s32 	%r12, %r9, %r11;
	mov.b32 	%f3, %r12;
	cvt.rn.f32.s32 	%f4, %r11;
	fma.rn.f32 	%f5, %f4, 0f34000000, 0f00000000;
	add.f32 	%f6, %f3, 0fBF800000;
	fma.rn.f32 	%f7, %f6, 0fBE055027, 0f3E1039F6;
	fma.rn.f32 	%f8, %f7, %f6, 0fBDF8CDCC;
	fma.rn.f32 	%f9, %f8, %f6, 0f3E0F2955;
	fma.rn.f32 	%f10, %f9, %f6, 0fBE2AD8B9;
	fma.rn.f32 	%f11, %f10, %f6, 0f3E4CED0B;
	fma.rn.f32 	%f12, %f11, %f6, 0fBE7FFF22;
	fma.rn.f32 	%f13, %f12, %f6, 0f3EAAAA78;
	fma.rn.f32 	%f14, %f13, %f6, 0fBF000000;
	mul.f32 	%f15, %f6, %f14;
	fma.rn.f32 	%f16, %f15, %f6, %f6;
	fma.rn.f32 	%f17, %f5, 0f3F317218, %f16;
	setp.gt.u32 	%p2, %r9, 2139095039;
	fma.rn.f32 	%f18, %f2, 0f7F800000, 0f7F800000;
	selp.f32 	%f19, %f18, %f17, %p2;
	neg.f32 	%f20, %f19;
	atom.global.add.f32 	%f21, [%rd6], %f20;
$L__BB6_2:
	ret;

}
	// .globl	_Z15softmaxGradientPfPiS_ii
.visible .entry _Z15softmaxGradientPfPiS_ii(
	.param .u64 .ptr .align 1 _Z15softmaxGradientPfPiS_ii_param_0,
	.param .u64 .ptr .align 1 _Z15softmaxGradientPfPiS_ii_param_1,
	.param .u64 .ptr .align 1 _Z15softmaxGradientPfPiS_ii_param_2,
	.param .u32 _Z15softmaxGradientPfPiS_ii_param_3,
	.param .u32 _Z15softmaxGradientPfPiS_ii_param_4
)
{
	.reg .pred 	%p<3>;
	.reg .b32 	%r<12>;
	.reg .b32 	%f<6>;
	.reg .b64 	%rd<12>;

	ld.param.u64 	%rd1, [_Z15softmaxGradientPfPiS_ii_param_0];
	ld.param.u64 	%rd2, [_Z15softmaxGradientPfPiS_ii_param_1];
	ld.param.u64 	%rd3, [_Z15softmaxGradientPfPiS_ii_param_2];
	ld.param.u32 	%r2, [_Z15softmaxGradientPfPiS_ii_param_3];
	ld.param.u32 	%r3, [_Z15softmaxGradientPfPiS_ii_param_4];
	mov.u32 	%r4, %ctaid.x;
	mov.u32 	%r5, %ntid.x;
	mov.u32 	%r6, %tid.x;
	mad.lo.s32 	%r1, %r4, %r5, %r6;
	mul.lo.s32 	%r7, %r3, %r2;
	setp.ge.s32 	%p1, %r1, %r7;
	@%p1 bra 	$L__BB7_2;
	cvta.to.global.u64 	%rd4, %rd2;
	cvta.to.global.u64 	%rd5, %rd1;
	cvta.to.global.u64 	%rd6, %rd3;
	div.s32 	%r8, %r1, %r3;
	mul.lo.s32 	%r9, %r8, %r3;
	sub.s32 	%r10, %r1, %r9;
	mul.wide.s32 	%rd7, %r8, 4;
	add.s64 	%rd8, %rd4, %rd7;
	ld.global.u32 	%r11, [%rd8];
	setp.eq.s32 	%p2, %r10, %r11;
	selp.f32 	%f1, 0f3F800000, 0f00000000, %p2;
	mul.wide.s32 	%rd9, %r1, 4;
	add.s64 	%rd10, %rd5, %rd9;
	ld.global.f32 	%f2, [%rd10];
	sub.f32 	%f3, %f2, %f1;
	cvt.rn.f32.s32 	%f4, %r2;
	div.rn.f32 	%f5, %f3, %f4;
	add.s64 	%rd11, %rd6, %rd9;
	st.global.f32 	[%rd11], %f5;
$L__BB7_2:
	ret;

}
	// .globl	_Z13denseBackwardPfS_S_S_S_ii
.visible .entry _Z13denseBackwardPfS_S_S_S_ii(
	.param .u64 .ptr .align 1 _Z13denseBackwardPfS_S_S_S_ii_param_0,
	.param .u64 .ptr .align 1 _Z13denseBackwardPfS_S_S_S_ii_param_1,
	.param .u64 .ptr .align 1 _Z13denseBackwardPfS_S_S_S_ii_param_2,
	.param .u64 .ptr .align 1 _Z13denseBackwardPfS_S_S_S_ii_param_3,
	.param .u64 .ptr .align 1 _Z13denseBackwardPfS_S_S_S_ii_param_4,
	.param .u32 _Z13denseBackwardPfS_S_S_S_ii_param_5,
	.param .u32 _Z13denseBackwardPfS_S_S_S_ii_param_6
)
{
	.reg .pred 	%p<11>;
	.reg .b32 	%r<42>;
	.reg .b32 	%f<113>;
	.reg .b64 	%rd<36>;

	ld.param.u64 	%rd6, [_Z13denseBackwardPfS_S_S_S_ii_param_0];
	ld.param.u64 	%rd8, [_Z13denseBackwardPfS_S_S_S_ii_param_1];
	ld.param.u64 	%rd9, [_Z13denseBackwardPfS_S_S_S_ii_param_2];
	ld.param.u64 	%rd7, [_Z13denseBackwardPfS_S_S_S_ii_param_3];
	ld.param.u64 	%rd10, [_Z13denseBackwardPfS_S_S_S_ii_param_4];
	ld.param.u32 	%r19, [_Z13denseBackwardPfS_S_S_S_ii_param_5];
	ld.param.u32 	%r20, [_Z13denseBackwardPfS_S_S_S_ii_param_6];
	cvta.to.global.u64 	%rd1, %rd10;
	cvta.to.global.u64 	%rd2, %rd8;
	cvta.to.global.u64 	%rd3, %rd9;
	mov.u32 	%r21, %ctaid.x;
	mov.u32 	%r22, %ntid.x;
	mov.u32 	%r23, %tid.x;
	mad.lo.s32 	%r1, %r21, %r22, %r23;
	shl.b32 	%r24, %r19, 5;
	setp.ge.s32 	%p1, %r1, %r24;
	@%p1 bra 	$L__BB8_14;
	setp.lt.s32 	%p2, %r20, 1;
	mov.f32 	%f112, 0f00000000;
	@%p2 bra 	$L__BB8_13;
	div.s32 	%r26, %r1, %r19;
	mul.lo.s32 	%r2, %r26, %r20;
	mul.lo.s32 	%r27, %r26, %r19;
	sub.s32 	%r28, %r1, %r27;
	mul.lo.s32 	%r3, %r28, %r20;
	cvta.to.global.u64 	%rd11, %rd6;
	mul.wide.s32 	%rd12, %r1, 4;
	add.s64 	%rd4, %rd11, %rd12;
	and.b32  	%r4, %r20, 7;
	setp.lt.u32 	%p3, %r20, 8;
	mov.f32 	%f112, 0f00000000;
	mov.b32 	%r40, 0;
	@%p3 bra 	$L__BB8_5;
	and.b32  	%r40, %r20, 2147483640;
	neg.s32 	%r38, %r40;
	add.s64 	%rd5, %rd1, 16;
	mov.f32 	%f112, 0f00000000;
	mov.u32 	%r36, %r3;
	mov.u32 	%r37, %r2;
$L__BB8_4:
	.pragma "nounroll";
	mul.wide.s32 	%rd13, %r37, 4;
	add.s64 	%rd14, %rd3, %rd13;
	mul.wide.s32 	%rd15, %r36, 4;
	add.s64 	%rd16, %rd2, %rd15;
	add.s64 	%rd17, %rd5, %rd15;
	ld.global.f32 	%f17, [%rd14];
	ld.global.f32 	%f18, [%rd16];
	fma.rn.f32 	%f19, %f17, %f18, %f112;
	ld.global.f32 	%f20, [%rd4];
	mul.f32 	%f21, %f17, %f20;
	atom.global.add.f32 	%f22, [%rd17+-16], %f21;
	ld.global.f32 	%f23, [%rd14+4];
	ld.global.f32 	%f24, [%rd16+4];
	fma.rn.f32 	%f25, %f23, %f24, %f19;
	ld.global.f32 	%f26, [%rd4];
	mul.f32 	%f27, %f23, %f26;
	atom.global.add.f32 	%f28, [%rd17+-12], %f27;
	ld.global.f32 	%f29, [%rd14+8];
	ld.global.f32 	%f30, [%rd16+8];
	fma.rn.f32 	%f31, %f29, %f30, %f25;
	ld.global.f32 	%f32, [%rd4];
	mul.f32 	%f33, %f29, %f32;
	atom.global.add.f32 	%f34, [%rd17+-8], %f33;
	ld.global.f32 	%f35, [%rd14+12];
	ld.global.f32 	%f36, [%rd16+12];
	fma.rn.f32 	%f37, %f35, %f36, %f31;
	ld.global.f32 	%f38, [%rd4];
	mul.f32 	%f39, %f35, %f38;
	atom.global.add.f32 	%f40, [%rd17+-4], %f39;
	ld.global.f32 	%f41, [%rd14+16];
	ld.global.f32 	%f42, [%rd16+16];
	fma.rn.f32 	%f43, %f41, %f42, %f37;
	ld.global.f32 	%f44, [%rd4];
	mul.f32 	%f45, %f41, %f44;
	atom.global.add.f32 	%f46, [%rd17], %f45;
	ld.global.f32 	%f47, [%rd14+20];
	ld.global.f32 	%f48, [%rd16+20];
	fma.rn.f32 	%f49, %f47, %f48, %f43;
	ld.global.f32 	%f50, [%rd4];
	mul.f32 	%f51, %f47, %f50;
	atom.global.add.f32 	%f52, [%rd17+4], %f51;
	ld.global.f32 	%f53, [%rd14+24];
	ld.global.f32 	%f54, [%rd16+24];
	fma.rn.f32 	%f55, %f53, %f54, %f49;
	ld.global.f32 	%f56, [%rd4];
	mul.f32 	%f57, %f53, %f56;
	atom.global.add.f32 	%f58, [%rd17+8], %f57;
	ld.global.f32 	%f59, [%rd14+28];
	ld.global.f32 	%f60, [%rd16+28];
	fma.rn.f32 	%f112, %f59, %f60, %f55;
	ld.global.f32 	%f61, [%rd4];
	mul.f32 	%f62, %f59, %f61;
	atom.global.add.f32 	%f63, [%rd17+12], %f62;
	add.s32 	%r38, %r38, 8;
	add.s32 	%r37, %r37, 8;
	add.s32 	%r36, %r36, 8;
	setp.ne.s32 	%p4, %r38, 0;
	@%p4 bra 	$L__BB8_4;
$L__BB8_5:
	setp.eq.s32 	%p5, %r4, 0;
	@%p5 bra 	$L__BB8_13;
	and.b32  	%r14, %r20, 3;
	setp.lt.u32 	%p6, %r4, 4;
	@%p6 bra 	$L__BB8_8;
	add.s32 	%r29, %r40, %r2;
	mul.wide.s32 	%rd18, %r29, 4;
	add.s64 	%rd19, %rd3, %rd18;
	ld.global.f32 	%f65, [%rd19];
	add.s32 	%r30, %r40, %r3;
	mul.wide.s32 	%rd20, %r30, 4;
	add.s64 	%rd21, %rd2, %rd20;
	ld.global.f32 	%f66, [%rd21];
	fma.rn.f32 	%f67, %f65, %f66, %f112;
	add.s64 	%rd22, %rd1, %rd20;
	ld.global.f32 	%f68, [%rd4];
	mul.f32 	%f69, %f65, %f68;
	atom.global.add.f32 	%f70, [%rd22], %f69;
	ld.global.f32 	%f71, [%rd19+4];
	ld.global.f32 	%f72, [%rd21+4];
	fma.rn.f32 	%f73, %f71, %f72, %f67;
	ld.global.f32 	%f74, [%rd4];
	mul.f32 	%f75, %f71, %f74;
	atom.global.add.f32 	%f76, [%rd22+4], %f75;
	ld.global.f32 	%f77, [%rd19+8];
	ld.global.f32 	%f78, [%rd21+8];
	fma.rn.f32 	%f79, %f77, %f78, %f73;
	ld.global.f32 	%f80, [%rd4];
	mul.f32 	%f81, %f77, %f80;
	atom.global.add.f32 	%f82, [%rd22+8], %f81;
	ld.global.f32 	%f83, [%rd19+12];
	ld.global.f32 	%f84, [%rd21+12];
	fma.rn.f32 	%f112, %f83, %f84, %f79;
	ld.global.f32 	%f85, [%rd4];
	mul.f32 	%f86, %f83, %f85;
	atom.global.add.f32 	%f87, [%rd22+12], %f86;
	add.s32 	%r40, %r40, 4;
$L__BB8_8:
	setp.eq.s32 	%p7, %r14, 0;
	@%p7 bra 	$L__BB8_13;
	setp.eq.s32 	%p8, %r14, 1;
	@%p8 bra 	$L__BB8_11;
	add.s32 	%r31, %r40, %r2;
	mul.wide.s32 	%rd23, %r31, 4;
	add.s64 	%rd24, %rd3, %rd23;
	ld.global.f32 	%f89, [%rd24];
	add.s32 	%r32, %r40, %r3;
	mul.wide.s32 	%rd25, %r32, 4;
	add.s64 	%rd26, %rd2, %rd25;
	ld.global.f32 	%f90, [%rd26];
	fma.rn.f32 	%f91, %f89, %f90, %f112;
	add.s64 	%rd27, %rd1, %rd25;
	ld.global.f32 	%f92, [%rd4];
	mul.f32 	%f93, %f89, %f92;
	atom.global.add.f32 	%f94, [%rd27], %f93;
	ld.global.f32 	%f95, [%rd24+4];
	ld.global.f32 	%f96, [%rd26+4];
	fma.rn.f32 	%f112, %f95, %f96, %f91;
	ld.global.f32 	%f97, [%rd4];
	mul.f32 	%f98, %f95, %f97;
	atom.global.add.f32 	%f99, [%rd27+4], %f98;
	add.s32 	%r40, %r40, 2;
$L__BB8_11:
	and.b32  	%r33, %r20, 1;
	setp.eq.b32 	%p9, %r33, 1;
	not.pred 	%p10, %p9;
	@%p10 bra 	$L__BB8_13;
	add.s32 	%r34, %r40, %r2;
	mul.wide.s32 	%rd28, %r34, 4;
	add.s64 	%rd29, %rd3, %rd28;
	ld.global.f32 	%f100, [%rd29];
	add.s32 	%r35, %r40, %r3;
	mul.wide.s32 	%rd30, %r35, 4;
	add.s64 	%rd31, %rd2, %rd30;
	ld.global.f32 	%f101, [%rd31];
	fma.rn.f32 	%f112, %f100, %f101, %f112;
	add.s64 	%rd32, %rd1, %rd30;
	ld.global.f32 	%f102, [%rd4];
	mul.f32 	%f103, %f100, %f102;
	atom.global.add.f32 	%f104, [%rd32], %f103;
$L__BB8_13:
	cvta.to.global.u64 	%rd33, %rd7;
	mul.wide.s32 	%rd34, %r1, 4;
	add.s64 	%rd35, %rd33, %rd34;
	st.global.f32 	[%rd35], %f112;
$L__BB8_14:
	ret;

}
	// .globl	_Z12reluGradientPfS_i
.visible .entry _Z12reluGradientPfS_i(
	.param .u64 .ptr .align 1 _Z12reluGradientPfS_i_param_0,
	.param .u64 .ptr .align 1 _Z12reluGradientPfS_i_param_1,
	.param .u32 _Z12reluGradientPfS_i_param_2
)
{
	.reg .pred 	%p<3>;
	.reg .b32 	%r<6>;
	.reg .b32 	%f<5>;
	.reg .b64 	%rd<8>;

	ld.param.u64 	%rd1, [_Z12reluGradientPfS_i_param_0];
	ld.param.u64 	%rd2, [_Z12reluGradientPfS_i_param_1];
	ld.param.u32 	%r2, [_Z12reluGradientPfS_i_param_2];
	mov.u32 	%r3, %ctaid.x;
	mov.u32 	%r4, %ntid.x;
	mov.u32 	%r5, %tid.x;
	mad.lo.s32 	%r1, %r3, %r4, %r5;
	setp.ge.s32 	%p1, %r1, %r2;
	@%p1 bra 	$L__BB9_2;
	cvta.to.global.u64 	%rd3, %rd1;
	cvta.to.global.u64 	%rd4, %rd2;
	mul.wide.s32 	%rd5, %r1, 4;
	add.s64 	%rd6, %rd3, %rd5;
	ld.global.f32 	%f1, [%rd6];
	setp.gt.f32 	%p2, %f1, 0f00000000;
	selp.f32 	%f2, 0f3F800000, 0f00000000, %p2;
	add.s64 	%rd7, %rd4, %rd5;
	ld.global.f32 	%f3, [%rd7];
	mul.f32 	%f4, %f3, %f2;
	st.global.f32 	[%rd7], %f4;
$L__BB9_2:
	ret;

}
	// .globl	_Z19convolutionBackwardPfS_S_S_S_iii
.visible .entry _Z19convolutionBackwardPfS_S_S_S_iii(
	.param .u64 .ptr .align 1 _Z19convolutionBackwardPfS_S_S_S_iii_param_0,
	.param .u64 .ptr .align 1 _Z19convolutionBackwardPfS_S_S_S_iii_param_1,
	.param .u64 .ptr .align 1 _Z19convolutionBackwardPfS_S_S_S_iii_param_2,
	.param .u64 .ptr .align 1 _Z19convolutionBackwardPfS_S_S_S_iii_param_3,
	.param .u64 .ptr .align 1 _Z19convolutionBackwardPfS_S_S_S_iii_param_4,
	.param .u32 _Z19convolutionBackwardPfS_S_S_S_iii_param_5,
	.param .u32 _Z19convolutionBackwardPfS_S_S_S_iii_param_6,
	.param .u32 _Z19convolutionBackwardPfS_S_S_S_iii_param_7
)
{
	.reg .pred 	%p<3>;
	.reg .b32 	%r<47>;
	.reg .b32 	%f<84>;
	.reg .b64 	%rd<14>;

	ld.param.u64 	%rd3, [_Z19convolutionBackwardPfS_S_S_S_iii_param_0];
	ld.param.u64 	%rd4, [_Z19convolutionBackwardPfS_S_S_S_iii_param_2];
	ld.param.u64 	%rd5, [_Z19convolutionBackwardPfS_S_S_S_iii_param_4];
	mov.u32 	%r10, %ctaid.x;
	mov.u32 	%r11, %ntid.x;
	mov.u32 	%r12, %tid.x;
	mad.lo.s32 	%r1, %r10, %r11, %r12;
	setp.gt.s32 	%p1, %r1, 2303;
	@%p1 bra 	$L__BB10_4;
	mul.hi.s32 	%r14, %r1, 954437177;
	shr.s32 	%r15, %r14, 4;
	shr.u32 	%r16, %r14, 31;
	add.s32 	%r17, %r15, %r16;
	shr.s32 	%r18, %r14, 1;
	add.s32 	%r19, %r18, %r16;
	shr.s32 	%r20, %r19, 31;
	shr.u32 	%r21, %r20, 29;
	add.s32 	%r22, %r19, %r21;
	and.b32  	%r23, %r22, 1073741816;
	sub.s32 	%r24, %r19, %r23;
	mul.hi.s32 	%r25, %r1, 1431655766;
	shr.u32 	%r26, %r25, 31;
	add.s32 	%r27, %r25, %r26;
	mul.hi.s32 	%r28, %r27, 1431655766;
	shr.u32 	%r29, %r28, 31;
	add.s32 	%r30, %r28, %r29;
	mul.lo.s32 	%r31, %r30, 3;
	sub.s32 	%r32, %r27, %r31;
	mul.lo.s32 	%r33, %r27, 3;
	sub.s32 	%r34, %r1, %r33;
	mad.lo.s32 	%r35, %r17, 9, %r34;
	mad.lo.s32 	%r36, %r32, 3, %r35;
	mul.lo.s32 	%r44, %r36, 676;
	mul.lo.s32 	%r37, %r24, 676;
	mad.lo.s32 	%r45, %r17, 5408, %r37;
	cvta.to.global.u64 	%rd6, %rd3;
	add.s64 	%rd1, %rd6, 52;
	cvta.to.global.u64 	%rd2, %rd4;
	mov.f32 	%f83, 0f00000000;
	mov.b32 	%r46, 0;
$L__BB10_2:
	mul.wide.s32 	%rd7, %r44, 4;
	add.s64 	%rd8, %rd1, %rd7;
	ld.global.f32 	%f4, [%rd8+-52];
	mul.wide.s32 	%rd9, %r45, 4;
	add.s64 	%rd10, %rd2, %rd9;
	ld.global.f32 	%f5, [%rd10];
	fma.rn.f32 	%f6, %f4, %f5, %f83;
	ld.global.f32 	%f7, [%rd8+-48];
	ld.global.f32 	%f8, [%rd10+4];
	fma.rn.f32 	%f9, %f7, %f8, %f6;
	ld.global.f32 	%f10, [%rd8+-44];
	ld.global.f32 	%f11, [%rd10+8];
	fma.rn.f32 	%f12, %f10, %f11, %f9;
	ld.global.f32 	%f13, [%rd8+-40];
	ld.global.f32 	%f14, [%rd10+12];
	fma.rn.f32 	%f15, %f13, %f14, %f12;
	ld.global.f32 	%f16, [%rd8+-36];
	ld.global.f32 	%f17, [%rd10+16];
	fma.rn.f32 	%f18, %f16, %f17, %f15;
	ld.global.f32 	%f19, [%rd8+-32];
	ld.global.f32 	%f20, [%rd10+20];
	fma.rn.f32 	%f21, %f19, %f20, %f18;
	ld.global.f32 	%f22, [%rd8+-28];
	ld.global.f32 	%f23, [%rd10+24];
	fma.rn.f32 	%f24, %f22, %f23, %f21;
	ld.global.f32 	%f25, [%rd8+-24];
	ld.global.f32 	%f26, [%rd10+28];
	fma.rn.f32 	%f27, %f25, %f26, %f24;
	ld.global.f32 	%f28, [%rd8+-20];
	ld.global.f32 	%f29, [%rd10+32];
	fma.rn.f32 	%f30, %f28, %f29, %f27;
	ld.global.f32 	%f31, [%rd8+-16];
	ld.global.f32 	%f32, [%rd10+36];
	fma.rn.f32 	%f33, %f31, %f32, %f30;
	ld.global.f32 	%f34, [%rd8+-12];
	ld.global.f32 	%f35, [%rd10+40];
	fma.rn.f32 	%f36, %f34, %f35, %f33;
	ld.global.f32 	%f37, [%rd8+-8];
	ld.global.f32 	%f38, [%rd10+44];
	fma.rn.f32 	%f39, %f37, %f38, %f36;
	ld.global.f32 	%f40, [%rd8+-4];
	ld.global.f32 	%f41, [%rd10+48];
	fma.rn.f32 	%f42, %f40, %f41, %f39;
	ld.global.f32 	%f43, [%rd8];
	ld.global.f32 	%f44, [%rd10+52];
	fma.rn.f32 	%f45, %f43, %f44, %f42;
	ld.global.f32 	%f46, [%rd8+4];
	ld.global.f32 	%f47, [%rd10+56];
	fma.rn.f32 	%f48, %f46, %f47, %f45;
	ld.global.f32 	%f49, [%rd8+8];
	ld.global.f32 	%f50, [%rd10+60];
	fma.rn.f32 	%f51, %f49, %f50, %f48;
	ld.global.f32 	%f52, [%rd8+12];
	ld.global.f32 	%f53, [%rd10+64];
	fma.rn.f32 	%f54, %f52, %f53, %f51;
	ld.global.f32 	%f55, [%rd8+16];
	ld.global.f32 	%f56, [%rd10+68];
	fma.rn.f32 	%f57, %f55, %f56, %f54;
	ld.global.f32 	%f58, [%rd8+20];
	ld.global.f32 	%f59, [%rd10+72];
	fma.rn.f32 	%f60, %f58, %f59, %f57;
	ld.global.f32 	%f61, [%rd8+24];
	ld.global.f32 	%f62, [%rd10+76];
	fma.rn.f32 	%f63, %f61, %f62, %f60;
	ld.global.f32 	%f64, [%rd8+28];
	ld.global.f32 	%f65, [%rd10+80];
	fma.rn.f32 	%f66, %f64, %f65, %f63;
	ld.global.f32 	%f67, [%rd8+32];
	ld.global.f32 	%f68, [%rd10+84];
	fma.rn.f32 	%f69, %f67, %f68, %f66;
	ld.global.f32 	%f70, [%rd8+36];
	ld.global.f32 	%f71, [%rd10+88];
	fma.rn.f32 	%f72, %f70, %f71, %f69;
	ld.global.f32 	%f73, [%rd8+40];
	ld.global.f32 	%f74, [%rd10+92];
	fma.rn.f32 	%f75, %f73, %f74, %f72;
	ld.global.f32 	%f76, [%rd8+44];
	ld.global.f32 	%f77, [%rd10+96];
	fma.rn.f32 	%f78, %f76, %f77, %f75;
	ld.global.f32 	%f79, [%rd8+48];
	ld.global.f32 	%f80, [%rd10+100];
	fma.rn.f32 	%f83, %f79, %f80, %f78;
	add.s32 	%r46, %r46, 1;
	add.s32 	%r45, %r45, 26;
	add.s32 	%r44, %r44, 26;
	setp.ne.s32 	%p2, %r46, 26;
	@%p2 bra 	$L__BB10_2;
	mul.lo.s32 	%r42, %r17, 72;
	sub.s32 	%r43, %r1, %r42;
	cvta.to.global.u64 	%rd11, %rd5;
	mul.wide.s32 	%rd12, %r43, 4;
	add.s64 	%rd13, %rd11, %rd12;
	ld.global.f32 	%f81, [%rd13];
	add.f32 	%f82, %f83, %f81;
	st.global.f32 	[%rd13], %f82;
$L__BB10_4:
	ret;

}
	// .globl	_Z16updateParametersPfS_if
.visible .entry _Z16updateParametersPfS_if(
	.param .u64 .ptr .align 1 _Z16updateParametersPfS_if_param_0,
	.param .u64 .ptr .align 1 _Z16updateParametersPfS_if_param_1,
	.param .u32 _Z16updateParametersPfS_if_param_2,
	.param .f32 _Z16updateParametersPfS_if_param_3
)
{
	.reg .pred 	%p<2>;
	.reg .b32 	%r<6>;
	.reg .b32 	%f<6>;
	.reg .b64 	%rd<8>;

	ld.param.u64 	%rd1, [_Z16updateParametersPfS_if_param_0];
	ld.param.u64 	%rd2, [_Z16updateParametersPfS_if_param_1];
	ld.param.u32 	%r2, [_Z16updateParametersPfS_if_param_2];
	ld.param.f32 	%f1, [_Z16updateParametersPfS_if_param_3];
	mov.u32 	%r3, %ctaid.x;
	mov.u32 	%r4, %ntid.x;
	mov.u32 	%r5, %tid.x;
	mad.lo.s32 	%r1, %r3, %r4, %r5;
	setp.ge.s32 	%p1, %r1, %r2;
	@%p1 bra 	$L__BB11_2;
	cvta.to.global.u64 	%rd3, %rd2;
	cvta.to.global.u64 	%rd4, %rd1;
	mul.wide.s32 	%rd5, %r1, 4;
	add.s64 	%rd6, %rd3, %rd5;
	ld.global.f32 	%f2, [%rd6];
	mul.f32 	%f3, %f1, %f2;
	add.s64 	%rd7, %rd4, %rd5;
	ld.global.f32 	%f4, [%rd7];
	sub.f32 	%f5, %f4, %f3;
	st.global.f32 	[%rd7], %f5;
$L__BB11_2:
	ret;

}


// ===== COMPILED SASS (sm_100) =====

	.target	sm_100

	.elftype	@"ET_EXEC"


//--------------------- .note.nv.tkinfo           --------------------------
	.section	.note.nv.tkinfo,"",@"SHT_NOTE"
	.sectionflags	@"SHF_NOTE_NV_TKINFO"
	.tkinfo
        /*0018*/ 	.word	0x00000002
        /*0030*/ 	.string	""
        /*0030*/ 	.string	"ptxas"
        /*0030*/ 	.string	"Cuda compilation tools, release 13.0, V13.0.88"
        /*0030*/ 	.string	"Build cuda_13.0.r13.0/compiler.36424714_0"
        /*0030*/ 	.string	"-arch sm_100 -m 64 "



//--------------------- .note.nv.cuinfo           --------------------------
	.section	.note.nv.cuinfo,"",@"SHT_NOTE"
	.sectionflags	@"SHF_NOTE_NV_CUINFO"
        /*0018*/ 	.short	0x0002
        /*001a*/ 	.short	0x0064
        /*001c*/ 	.short	0x0082
	.zero		2


//--------------------- .nv.info                  --------------------------
	.section	.nv.info,"",@"SHT_CUDA_INFO"
	.align	4


	//----- nvinfo : EIATTR_REGCOUNT
	.align		4
        /*0000*/ 	.byte	0x04, 0x2f
        /*0002*/ 	.short	(.L_10 - .L_9)
	.align		4
.L_9:
        /*0004*/ 	.word	index@(_Z13im2col_kernelPKfiiiiiiiiiiiiiPf)
        /*0008*/ 	.word	0x00000011


	//----- nvinfo : EIATTR_FRAME_SIZE
	.align		4
.L_10:
        /*000c*/ 	.byte	0x04, 0x11
        /*000e*/ 	.short	(.L_12 - .L_11)
	.align		4
.L_11:
        /*0010*/ 	.word	index@(_Z13im2col_kernelPKfiiiiiiiiiiiiiPf)
        /*0014*/ 	.word	0x00000000


	//----- nvinfo : EIATTR_REGCOUNT
	.align		4
.L_12:
        /*0018*/ 	.byte	0x04, 0x2f
        /*001a*/ 	.short	(.L_14 - .L_13)
	.align		4
.L_13:
        /*001c*/ 	.word	index@(_Z13col2im_kernelPKfiiiiiiiiiiiiiPf)
        /*0020*/ 	.word	0x0000001f


	//----- nvinfo : EIATTR_FRAME_SIZE
	.align		4
.L_14:
        /*0024*/ 	.byte	0x04, 0x11
        /*0026*/ 	.short	(.L_16 - .L_15)
	.align		4
.L_15:
        /*0028*/ 	.word	index@(_Z13col2im_kernelPKfiiiiiiiiiiiiiPf)
        /*002c*/ 	.word	0x00000000


	//----- nvinfo : EIATTR_REGCOUNT
	.align		4
.L_16:
        /*0030*/ 	.byte	0x04, 0x2f
        /*0032*/ 	.short	(.L_18 - .L_17)
	.align		4
.L_17:
        /*0034*/ 	.word	index@(_Z18convolutionForwardPfS_S_iii)
        /*0038*/ 	.word	0x0000001a


	//----- nvinfo : EIATTR_FRAME_SIZE
	.align		4
.L_18:
        /*003c*/ 	.byte	0x04, 0x11
        /*003e*/ 	.short	(.L_20 - .L_19)
	.align		4
.L_19:
        /*0040*/ 	.word	index@(_Z18convolutionForwardPfS_S_iii)
        /*0044*/ 	.word	0x00000000


	//----- nvinfo : EIATTR_REGCOUNT
	.align		4
.L_20:
        /*0048*/ 	.byte	0x04, 0x2f
        /*004a*/ 	.short	(.L_22 - .L_21)
	.align		4
.L_21:
        /*004c*/ 	.word	index@(_Z14reluActivationPfS_i)
        /*0050*/ 	.word	0x0000000a


	//----- nvinfo : EIATTR_FRAME_SIZE
	.align		4
.L_22:
        /*0054*/ 	.byte	0x04, 0x11
        /*0056*/ 	.short	(.L_24 - .L_23)
	.align		4
.L_23:
        /*0058*/ 	.word	index@(_Z14reluActivationPfS_i)
        /*005c*/ 	.word	0x00000000


	//----- nvinfo : EIATTR_REGCOUNT
	.align		4
.L_24:
        /*0060*/ 	.byte	0x04, 0x2f
        /*0062*/ 	.short	(.L_26 - .L_25)
	.align		4
.L_25:
        /*0064*/ 	.word	index@(_Z12denseForwardPfS_S_ii)
        /*0068*/ 	.word	0x00000020


	//----- nvinfo : EIATTR_FRAME_SIZE
	.align		4
.L_26:
        /*006c*/ 	.byte	0x04, 0x11
        /*006e*/ 	.short	(.L_28 - .L_27)
	.align		4
.L_27:
        /*0070*/ 	.word	index@(_Z12denseForwardPfS_S_ii)
        /*0074*/ 	.word	0x00000000


	//----- nvinfo : EIATTR_REGCOUNT
	.align		4
.L_28:
        /*0078*/ 	.byte	0x04, 0x2f
        /*007a*/ 	.short	(.L_30 - .L_29)
	.align		4
.L_29:
        /*007c*/ 	.word	index@(_Z17softmaxActivationPfS_i)
        /*0080*/ 	.word	0x00000020


	//----- nvinfo : EIATTR_FRAME_SIZE
	.align		4
.L_30:
        /*0084*/ 	.byte	0x04, 0x11
        /*0086*/ 	.short	(.L_32 - .L_31)
	.align		4
.L_31:
        /*0088*/ 	.word	index@($__internal_1_$__cuda_sm3x_div_rn_noftz_f32_slowpath)
        /*008c*/ 	.word	0x00000000


	//----- nvinfo : EIATTR_FRAME_SIZE
	.align		4
.L_32:
        /*0090*/ 	.byte	0x04, 0x11
        /*0092*/ 	.short	(.L_34 - .L_33)
	.align		4
.L_33:
        /*0094*/ 	.word	index@(_Z17softmaxActivationPfS_i)
        /*0098*/ 	.word	0x00000000


	//----- nvinfo : EIATTR_REGCOUNT
	.align		4
.L_34:
        /*009c*/ 	.byte	0x04, 0x2f
        /*009e*/ 	.short	(.L_36 - .L_35)
	.align		4
.L_35:
        /*00a0*/ 	.word	index@(_Z11computeLossPfPiS_ii)
        /*00a4*/ 	.word	0x0000000c


	//----- nvinfo : EIATTR_FRAME_SIZE
	.align		4
.L_36:
        /*00a8*/ 	.byte	0x04, 0x11
        /*00aa*/ 	.short	(.L_38 - .L_37)
	.align		4
.L_37:
        /*00ac*/ 	.word	index@(_Z11computeLossPfPiS_ii)
        /*00b0*/ 	.word	0x00000000


	//----- nvinfo : EIATTR_REGCOUNT
	.align		4
.L_38:
        /*00b4*/ 	.byte	0x04, 0x2f
        /*00b6*/ 	.short	(.L_40 - .L_39)
	.align		4
.L_39:
        /*00b8*/ 	.word	index@(_Z15softmaxGradientPfPiS_ii)
        /*00bc*/ 	.word	0x00000012


	//----- nvinfo : EIATTR_FRAME_SIZE
	.align		4
.L_40:
        /*00c0*/ 	.byte	0x04, 0x11
        /*00c2*/ 	.short	(.L_42 - .L_41)
	.align		4
.L_41:
        /*00c4*/ 	.word	index@($__internal_0_$__cuda_sm3x_div_rn_noftz_f32_slowpath)
        /*00c8*/ 	.word	0x00000000


	//----- nvinfo : EIATTR_FRAME_SIZE
	.align		4
.L_42:
        /*00cc*/ 	.byte	0x04, 0x11
        /*00ce*/ 	.short	(.L_44 - .L_43)
	.align		4
.L_43:
        /*00d0*/ 	.word	index@(_Z15softmaxGradientPfPiS_ii)
        /*00d4*/ 	.word	0x00000000


	//----- nvinfo : EIATTR_REGCOUNT
	.align		4
.L_44:
        /*00d8*/ 	.byte	0x04, 0x2f
        /*00da*/ 	.short	(.L_46 - .L_45)
	.align		4
.L_45:
        /*00dc*/ 	.word	index@(_Z13denseBackwardPfS_S_S_S_ii)
        /*00e0*/ 	.word	0x00000020


	//----- nvinfo : EIATTR_FRAME_SIZE
	.align		4
.L_46:
        /*00e4*/ 	.byte	0x04, 0x11
        /*00e6*/ 	.short	(.L_48 - .L_47)
	.align		4
.L_47:
        /*00e8*/ 	.word	index@(_Z13denseBackwardPfS_S_S_S_ii)
        /*00ec*/ 	.word	0x00000000


	//----- nvinfo : EIATTR_REGCOUNT
	.align		4
.L_48:
        /*00f0*/ 	.byte	0x04, 0x2f
        /*00f2*/ 	.short	(.L_50 - .L_49)
	.align		4
.L_49:
        /*00f4*/ 	.word	index@(_Z12reluGradientPfS_i)
        /*00f8*/ 	.word	0x0000000a


	//----- nvinfo : EIATTR_FRAME_SIZE
	.align		4
.L_50:
        /*00fc*/ 	.byte	0x04, 0x11
        /*00fe*/ 	.short	(.L_52 - .L_51)
	.align		4
.L_51:
        /*0100*/ 	.word	index@(_Z12reluGradientPfS_i)
        /*0104*/ 	.word	0x00000000


	//----- nvinfo : EIATTR_REGCOUNT
	.align		4
.L_52:
        /*0108*/ 	.byte	0x04, 0x2f
        /*010a*/ 	.short	(.L_54 - .L_53)
	.align		4
.L_53:
        /*010c*/ 	.word	index@(_Z19convolutionBackwardPfS_S_S_S_iii)
        /*0110*/ 	.word	0x00000020


	//----- nvinfo : EIATTR_FRAME_SIZE
	.align		4
.L_54:
        /*0114*/ 	.byte	0x04, 0x11
        /*0116*/ 	.short	(.L_56 - .L_55)
	.align		4
.L_55:
        /*0118*/ 	.word	index@(_Z19convolutionBackwardPfS_S_S_S_iii)
        /*011c*/ 	.word	0x00000000


	//----- nvinfo : EIATTR_REGCOUNT
	.align		4
.L_56:
        /*0120*/ 	.byte	0x04, 0x2f
        /*0122*/ 	.short	(.L_58 - .L_57)
	.align		4
.L_57:
        /*0124*/ 	.word	index@(_Z16updateParametersPfS_if)
        /*0128*/ 	.word	0x0000000a


	//----- nvinfo : EIATTR_FRAME_SIZE
	.align		4
.L_58:
        /*012c*/ 	.byte	0x04, 0x11
        /*012e*/ 	.short	(.L_60 - .L_59)
	.align		4
.L_59:
        /*0130*/ 	.word	index@(_Z16updateParametersPfS_if)
        /*0134*/ 	.word	0x00000000


	//----- nvinfo : EIATTR_MIN_STACK_SIZE
	.align		4
.L_60:
        /*0138*/ 	.byte	0x04, 0x12
        /*013a*/ 	.short	(.L_62 - .L_61)
	.align		4
.L_61:
        /*013c*/ 	.word	index@(_Z16updateParametersPfS_if)
        /*0140*/ 	.word	0x00000000


	//----- nvinfo : EIATTR_MIN_STACK_SIZE
	.align		4
.L_62:
        /*0144*/ 	.byte	0x04, 0x12
        /*0146*/ 	.short	(.L_64 - .L_63)
	.align		4
.L_63:
        /*0148*/ 	.word	index@(_Z19convolutionBackwardPfS_S_S_S_iii)
        /*014c*/ 	.word	0x00000000


	//----- nvinfo : EIATTR_MIN_STACK_SIZE
	.align		4
.L_64:
        /*0150*/ 	.byte	0x04, 0x12
        /*0152*/ 	.short	(.L_66 - .L_65)
	.align		4
.L_65:
        /*0154*/ 	.word	index@(_Z12reluGradientPfS_i)
        /*0158*/ 	.word	0x00000000


	//----- nvinfo : EIATTR_MIN_STACK_SIZE
	.align		4
.L_66:
        /*015c*/ 	.byte	0x04, 0x12
        /*015e*/ 	.short	(.L_68 - .L_67)
	.align		4
.L_67:
        /*0160*/ 	.word	index@(_Z13denseBackwardPfS_S_S_S_ii)
        /*0164*/ 	.word	0x00000000


	//----- nvinfo : EIATTR_MIN_STACK_SIZE
	.align		4
.L_68:
        /*0168*/ 	.byte	0x04, 0x12
        /*016a*/ 	.short	(.L_70 - .L_69)
	.align		4
.L_69:
        /*016c*/ 	.word	index@(_Z15softmaxGradientPfPiS_ii)
        /*0170*/ 	.word	0x00000000


	//----- nvinfo : EIATTR_MIN_STACK_SIZE
	.align		4
.L_70:
        /*0174*/ 	.byte	0x04, 0x12
        /*0176*/ 	.short	(.L_72 - .L_71)
	.align		4
.L_71:
        /*0178*/ 	.word	index@(_Z11computeLossPfPiS_ii)
        /*017c*/ 	.word	0x00000000


	//----- nvinfo : EIATTR_MIN_STACK_SIZE
	.align		4
.L_72:
        /*0180*/ 	.byte	0x04, 0x12
        /*0182*/ 	.short	(.L_74 - .L_73)
	.align		4
.L_73:
        /*0184*/ 	.word	index@(_Z17softmaxActivationPfS_i)
        /*0188*/ 	.word	0x00000000


	//----- nvinfo : EIATTR_MIN_STACK_SIZE
	.align		4
.L_74:
        /*018c*/ 	.byte	0x04, 0x12
        /*018e*/ 	.short	(.L_76 - .L_75)
	.align		4
.L_75:
        /*0190*/ 	.word	index@(_Z12denseForwardPfS_S_ii)
        /*0194*/ 	.word	0x00000000


	//----- nvinfo : EIATTR_MIN_STACK_SIZE
	.align		4
.L_76:
        /*0198*/ 	.byte	0x04, 0x12
        /*019a*/ 	.short	(.L_78 - .L_77)
	.align		4
.L_77:
        /*019c*/ 	.word	index@(_Z14reluActivationPfS_i)
        /*01a0*/ 	.word	0x00000000


	//----- nvinfo : EIATTR_MIN_STACK_SIZE
	.align		4
.L_78:
        /*01a4*/ 	.byte	0x04, 0x12
        /*01a6*/ 	.short	(.L_80 - .L_79)
	.align		4
.L_79:
        /*01a8*/ 	.word	index@(_Z18convolutionForwardPfS_S_iii)
        /*01ac*/ 	.word	0x00000000


	//----- nvinfo : EIATTR_MIN_STACK_SIZE
	.align		4
.L_80:
        /*01b0*/ 	.byte	0x04, 0x12
        /*01b2*/ 	.short	(.L_82 - .L_81)
	.align		4
.L_81:
        /*01b4*/ 	.word	index@(_Z13col2im_kernelPKfiiiiiiiiiiiiiPf)
        /*01b8*/ 	.word	0x00000000


	//----- nvinfo : EIATTR_MIN_STACK_SIZE
	.align		4
.L_82:
        /*01bc*/ 	.byte	0x04, 0x12
        /*01be*/ 	.short	(.L_84 - .L_83)
	.align		4
.L_83:
        /*01c0*/ 	.word	index@(_Z13im2col_kernelPKfiiiiiiiiiiiiiPf)
        /*01c4*/ 	.word	0x00000000
.L_84:


//--------------------- .nv.compat                --------------------------
	.section	.nv.compat,"",@"SHT_CUDA_COMPAT_INFO"
	.align	4
        /*0000*/ 	.byte	0x02, 0x09, 0x00, 0x00, 0x02, 0x02, 0x01, 0x00, 0x02, 0x05, 0x05, 0x00, 0x03, 0x07, 0x01, 0x01
        /*0010*/ 	.byte	0x02, 0x03, 0x00, 0x00, 0x02, 0x06, 0x01, 0x00, 0x04, 0x0b, 0x08, 0x00, 0x01, 0x00, 0x00, 0x00
        /*0020*/ 	.byte	0x00, 0x00, 0x00, 0x00


//--------------------- .nv.info._Z16updateParametersPfS_if --------------------------
	.section	.nv.info._Z16updateParametersPfS_if,"",@"SHT_CUDA_INFO"
	.sectionflags	@""
	.align	4


	//----- nvinfo : EIATTR_CUDA_API_VERSION
	.align		4
        /*0000*/ 	.byte	0x04, 0x37
        /*0002*/ 	.short	(.L_86 - .L_85)
.L_85:
        /*0004*/ 	.word	0x00000082


	//----- nvinfo : EIATTR_KPARAM_INFO
	.align		4
.L_86:
        /*0008*/ 	.byte	0x04, 0x17
        /*000a*/ 	.short	(.L_88 - .L_87)
.L_87:
        /*000c*/ 	.word	0x00000000
        /*0010*/ 	.short	0x0003
        /*0012*/ 	.short	0x0014
        /*0014*/ 	.byte	0x00, 0xf0, 0x11, 0x00


	//----- nvinfo : EIATTR_KPARAM_INFO
	.align		4
.L_88:
        /*0018*/ 	.byte	0x04, 0x17
        /*001a*/ 	.short	(.L_90 - .L_89)
.L_89:
        /*001c*/ 	.word	0x00000000
        /*0020*/ 	.short	0x0002
        /*0022*/ 	.short	0x0010
        /*0024*/ 	.byte	0x00, 0xf0, 0x11, 0x00


	//----- nvinfo : EIATTR_KPARAM_INFO
	.align		4
.L_90:
        /*0028*/ 	.byte	0x04, 0x17
        /*002a*/ 	.short	(.L_92 - .L_91)
.L_91:
        /*002c*/ 	.word	0x00000000
        /*0030*/ 	.short	0x0001
        /*0032*/ 	.short	0x0008
        /*0034*/ 	.byte	0x00, 0xf5, 0x21, 0x00


	//----- nvinfo : EIATTR_KPARAM_INFO
	.align		4
.L_92:
        /*0038*/ 	.byte	0x04, 0x17
        /*003a*/ 	.short	(.L_94 - .L_93)
.L_93:
        /*003c*/ 	.word	0x00000000
        /*0040*/ 	.short	0x0000
        /*0042*/ 	.short	0x0000
        /*0044*/ 	.byte	0x00, 0xf5, 0x21, 0x00


	//----- nvinfo : EIATTR_SPARSE_MMA_MASK
	.align		4
.L_94:
        /*0048*/ 	.byte	0x03, 0x50
        /*004a*/ 	.short	0x0000


	//----- nvinfo : EIATTR_MAXREG_COUNT
	.align		4
        /*004c*/ 	.byte	0x03, 0x1b
        /*004e*/ 	.short	0x00ff


	//----- nvinfo : EIATTR_MERCURY_ISA_VERSION
	.align		4
        /*0050*/ 	.byte	0x03, 0x5f
        /*0052*/ 	.short	0x0101


	//----- nvinfo : EIATTR_VRC_CTA_INIT_COUNT
	.align		4
        /*0054*/ 	.byte	0x02, 0x4a
	.zero		1
	.zero		1


	//----- nvinfo : EIATTR_EXIT_INSTR_OFFSETS
	.align		4
        /*0058*/ 	.byte	0x04, 0x1c
        /*005a*/ 	.short	(.L_96 - .L_95)


	//   ....[0]....
.L_95:
        /*005c*/ 	.word	0x00000070


	//   ....[1]....
        /*0060*/ 	.word	0x00000120


	//----- nvinfo : EIATTR_CBANK_PARAM_SIZE
	.align		4
.L_96:
        /*0064*/ 	.byte	0x03, 0x19
        /*0066*/ 	.short	0x0018


	//----- nvinfo : EIATTR_PARAM_CBANK
	.align		4
        /*0068*/ 	.byte	0x04, 0x0a
        /*006a*/ 	.short	(.L_98 - .L_97)
	.align		4
.L_97:
        /*006c*/ 	.word	index@(.nv.constant0._Z16updateParametersPfS_if)
        /*0070*/ 	.short	0x0380
        /*0072*/ 	.short	0x0018


	//----- nvinfo : EIATTR_SW_WAR
	.align		4
.L_98:
        /*0074*/ 	.byte	0x04, 0x36
        /*0076*/ 	.short	(.L_100 - .L_99)
.L_99:
        /*0078*/ 	.word	0x00000008
.L_100:


//--------------------- .nv.info._Z19convolutionBackwardPfS_S_S_S_iii --------------------------
	.section	.nv.info._Z19convolutionBackwardPfS_S_S_S_iii,"",@"SHT_CUDA_INFO"
	.sectionflags	@""
	.align	4


	//----- nvinfo : EIATTR_CUDA_API_VERSION
	.align		4
        /*0000*/ 	.byte	0x04, 0x37
        /*0002*/ 	.short	(.L_102 - .L_101)
.L_101:
        /*0004*/ 	.word	0x00000082


	//----- nvinfo : EIATTR_KPARAM_INFO
	.align		4
.L_102:
        /*0008*/ 	.byte	0x04, 0x17
        /*000a*/ 	.short	(.L_104 - .L_103)
.L_103:
        /*000c*/ 	.word	0x00000000
        /*0010*/ 	.short	0x0007
        /*0012*/ 	.short	0x0030
        /*0014*/ 	.byte	0x00, 0xf0, 0x11, 0x00


	//----- nvinfo : EIATTR_KPARAM_INFO
	.align		4
.L_104:
        /*0018*/ 	.byte	0x04, 0x17
        /*001a*/ 	.short	(.L_106 - .L_105)
.L_105:
        /*001c*/ 	.word	0x00000000
        /*0020*/ 	.short	0x0006
        /*0022*/ 	.short	0x002c
        /*0024*/ 	.byte	0x00, 0xf0, 0x11, 0x00


	//----- nvinfo : EIATTR_KPARAM_INFO
	.align		4
.L_106:
        /*0028*/ 	.byte	0x04, 0x17
        /*002a*/ 	.short	(.L_108 - .L_107)
.L_107:
        /*002c*/ 	.word	0x00000000
        /*0030*/ 	.short	0x0005
        /*0032*/ 	.short	0x0028
        /*0034*/ 	.byte	0x00, 0xf0, 0x11, 0x00


	//----- nvinfo : EIATTR_KPARAM_INFO
	.align		4
.L_108:
        /*0038*/ 	.byte	0x04, 0x17
        /*003a*/ 	.short	(.L_110 - .L_109)
.L_109:
        /*003c*/ 	.word	0x00000000
        /*0040*/ 	.short	0x0004
        /*0042*/ 	.short	0x0020
        /*0044*/ 	.byte	0x00, 0xf5, 0x21, 0x00


	//----- nvinfo : EIATTR_KPARAM_INFO
	.align		4
.L_110:
        /*0048*/ 	.byte	0x04, 0x17
        /*004a*/ 	.short	(.L_112 - .L_111)
.L_111:
        /*004c*/ 	.word	0x00000000
        /*0050*/ 	.short	0x0003
        /*0052*/ 	.short	0x0018
        /*0054*/ 	.byte	0x00, 0xf5, 0x21, 0x00


	//----- nvinfo : EIATTR_KPARAM_INFO
	.align		4
.L_112:
        /*0058*/ 	.byte	0x04, 0x17
        /*005a*/ 	.short	(.L_114 - .L_113)
.L_113:
        /*005c*/ 	.word	0x00000000
        /*0060*/ 	.short	0x0002
        /*0062*/ 	.short	0x0010
        /*0064*/ 	.byte	0x00, 0xf5, 0x21, 0x00


	//----- nvinfo : EIATTR_KPARAM_INFO
	.align		4
.L_114:
        /*0068*/ 	.byte	0x04, 0x17
        /*006a*/ 	.short	(.L_116 - .L_115)
.L_115:
        /*006c*/ 	.word	0x00000000
        /*0070*/ 	.short	0x0001
        /*0072*/ 	.short	0x0008
        /*0074*/ 	.byte	0x00, 0xf5, 0x21, 0x00


	//----- nvinfo : EIATTR_KPARAM_INFO
	.align		4
.L_116:
        /*0078*/ 	.byte	0x04, 0x17
        /*007a*/ 	.short	(.L_118 - .L_117)
.L_117:
        /*007c*/ 	.word	0x00000000
        /*0080*/ 	.short	0x0000
        /*0082*/ 	.short	0x0000
        /*0084*/ 	.byte	0x00, 0xf5, 0x21, 0x00


	//----- nvinfo : EIATTR_SPARSE_MMA_MASK
	.align		4
.L_118:
        /*0088*/ 	.byte	0x03, 0x50
        /*008a*/ 	.short	0x0000


	//----- nvinfo : EIATTR_MAXREG_COUNT
	.align		4
        /*008c*/ 	.byte	0x03, 0x1b
        /*008e*/ 	.short	0x00ff


	//----- nvinfo : EIATTR_MERCURY_ISA_VERSION
	.align		4
        /*0090*/ 	.byte	0x03, 0x5f
        /*0092*/ 	.short	0x0101


	//----- nvinfo : EIATTR_VRC_CTA_INIT_COUNT
	.align		4
        /*0094*/ 	.byte	0x02, 0x4a
	.zero		1
	.zero		1


	//----- nvinfo : EIATTR_EXIT_INSTR_OFFSETS
	.align		4
        /*0098*/ 	.byte	0x04, 0x1c
        /*009a*/ 	.short	(.L_120 - .L_119)


	//   ....[0]....
.L_119:
        /*009c*/ 	.word	0x00000060


	//   ....[1]....
        /*00a0*/ 	.word	0x000007e0


	//----- nvinfo : EIATTR_CBANK_PARAM_SIZE
	.align		4
.L_120:
        /*00a4*/ 	.byte	0x03, 0x19
        /*00a6*/ 	.short	0x0034


	//----- nvinfo : EIATTR_PARAM_CBANK
	.align		4
        /*00a8*/ 	.byte	0x04, 0x0a
        /*00aa*/ 	.short	(.L_122 - .L_121)
	.align		4
.L_121:
        /*00ac*/ 	.word	index@(.nv.constant0._Z19convolutionBackwardPfS_S_S_S_iii)
        /*00b0*/ 	.short	0x0380
        /*00b2*/ 	.short	0x0034


	//----- nvinfo : EIATTR_SW_WAR
	.align		4
.L_122:
        /*00b4*/ 	.byte	0x04, 0x36
        /*00b6*/ 	.short	(.L_124 - .L_123)
.L_123:
        /*00b8*/ 	.word	0x00000008
.L_124:


//--------------------- .nv.info._Z12reluGradientPfS_i --------------------------
	.section	.nv.info._Z12reluGradientPfS_i,"",@"SHT_CUDA_INFO"
	.sectionflags	@""
	.align	4


	//----- nvinfo : EIATTR_CUDA_API_VERSION
	.align		4
        /*0000*/ 	.byte	0x04, 0x37
        /*0002*/ 	.short	(.L_126 - .L_125)
.L_125:
        /*0004*/ 	.word	0x00000082


	//----- nvinfo : EIATTR_KPARAM_INFO
	.align		4
.L_126:
        /*0008*/ 	.byte	0x04, 0x17
        /*000a*/ 	.short	(.L_128 - .L_127)
.L_127:
        /*000c*/ 	.word	0x00000000
        /*0010*/ 	.short	0x0002
        /*0012*/ 	.short	0x0010
        /*0014*/ 	.byte	0x00, 0xf0, 0x11, 0x00


	//----- nvinfo : EIATTR_KPARAM_INFO
	.align		4
.L_128:
        /*0018*/ 	.byte	0x04, 0x17
        /*001a*/ 	.short	(.L_130 - .L_129)
.L_129:
        /*001c*/ 	.word	0x00000000
        /*0020*/ 	.short	0x0001
        /*0022*/ 	.short	0x0008
        /*0024*/ 	.byte	0x00, 0xf5, 0x21, 0x00


	//----- nvinfo : EIATTR_KPARAM_INFO
	.align		4
.L_130:
        /*0028*/ 	.byte	0x04, 0x17
        /*002a*/ 	.short	(.L_132 - .L_131)
.L_131:
        /*002c*/ 	.word	0x00000000
        /*0030*/ 	.short	0x0000
        /*0032*/ 	.short	0x0000
        /*0034*/ 	.byte	0x00, 0xf5, 0x21, 0x00


	//----- nvinfo : EIATTR_SPARSE_MMA_MASK
	.align		4
.L_132:
        /*0038*/ 	.byte	0x03, 0x50
        /*003a*/ 	.short	0x0000


	//----- nvinfo : EIATTR_MAXREG_COUNT
	.align		4
        /*003c*/ 	.byte	0x03, 0x1b
        /*003e*/ 	.short	0x00ff


	//----- nvinfo : EIATTR_MERCURY_ISA_VERSION
	.align		4
        /*0040*/ 	.byte	0x03, 0x5f
        /*0042*/ 	.short	0x0101


	//----- nvinfo : EIATTR_VRC_CTA_INIT_COUNT
	.align		4
        /*0044*/ 	.byte	0x02, 0x4a
	.zero		1
	.zero		1


	//----- nvinfo : EIATTR_EXIT_INSTR_OFFSETS
	.align		4
        /*0048*/ 	.byte	0x04, 0x1c
        /*004a*/ 	.short	(.L_134 - .L_133)


	//   ....[0]....
.L_133:
        /*004c*/ 	.word	0x00000070


	//   ....[1]....
        /*0050*/ 	.word	0x00000120


	//----- nvinfo : EIATTR_CBANK_PARAM_SIZE
	.align		4
.L_134:
        /*0054*/ 	.byte	0x03, 0x19
        /*0056*/ 	.short	0x0014


	//----- nvinfo : EIATTR_PARAM_CBANK
	.align		4
        /*0058*/ 	.byte	0x04, 0x0a
        /*005a*/ 	.short	(.L_136 - .L_135)
	.align		4
.L_135:
        /*005c*/ 	.word	index@(.nv.constant0._Z12reluGradientPfS_i)
        /*0060*/ 	.short	0x0380
        /*0062*/ 	.short	0x0014


	//----- nvinfo : EIATTR_SW_WAR
	.align		4
.L_136:
        /*0064*/ 	.byte	0x04, 0x36
        /*0066*/ 	.short	(.L_138 - .L_137)
.L_137:
        /*0068*/ 	.word	0x00000008
.L_138:


//--------------------- .nv.info._Z13denseBackwardPfS_S_S_S_ii --------------------------
	.section	.nv.info._Z13denseBackwardPfS_S_S_S_ii,"",@"SHT_CUDA_INFO"
	.sectionflags	@""
	.align	4


	//----- nvinfo : EIATTR_CUDA_API_VERSION
	.align		4
        /*0000*/ 	.byte	0x04, 0x37
        /*0002*/ 	.short	(.L_140 - .L_139)
.L_139:
        /*0004*/ 	.word	0x00000082


	//----- nvinfo : EIATTR_KPARAM_INFO
	.align		4
.L_140:
        /*0008*/ 	.byte	0x04, 0x17
        /*000a*/ 	.short	(.L_142 - .L_141)
.L_141:
        /*000c*/ 	.word	0x00000000
        /*0010*/ 	.short	0x0006
        /*0012*/ 	.short	0x002c
        /*0014*/ 	.byte	0x00, 0xf0, 0x11, 0x00


	//----- nvinfo : EIATTR_KPARAM_INFO
	.align		4
.L_142:
        /*0018*/ 	.byte	0x04, 0x17
        /*001a*/ 	.short	(.L_144 - .L_143)
.L_143:
        /*001c*/ 	.word	0x00000000
        /*0020*/ 	.short	0x0005
        /*0022*/ 	.short	0x0028
        /*0024*/ 	.byte	0x00, 0xf0, 0x11, 0x00


	//----- nvinfo : EIATTR_KPARAM_INFO
	.align		4
.L_144:
        /*0028*/ 	.byte	0x04, 0x17
        /*002a*/ 	.short	(.L_146 - .L_145)
.L_145:
        /*002c*/ 	.word	0x00000000
        /*0030*/ 	.short	0x0004
        /*0032*/ 	.short	0x0020
        /*0034*/ 	.byte	0x00, 0xf5, 0x21, 0x00


	//----- nvinfo : EIATTR_KPARAM_INFO
	.align		4
.L_146:
        /*0038*/ 	.byte	0x04, 0x17
        /*003a*/ 	.short	(.L_148 - .L_147)
.L_147:
        /*003c*/ 	.word	0x00000000
        /*0040*/ 	.short	0x0003
        /*0042*/ 	.short	0x0018
        /*0044*/ 	.byte	0x00, 0xf5, 0x21, 0x00


	//----- nvinfo : EIATTR_KPARAM_INFO
	.align		4
.L_148:
        /*0048*/ 	.byte	0x04, 0x17
        /*004a*/ 	.short	(.L_150 - .L_149)
.L_149:
        /*004c*/ 	.word	0x00000000
        /*0050*/ 	.short	0x0002
        /*0052*/ 	.short	0x0010
        /*0054*/ 	.byte	0x00, 0xf5, 0x21, 0x00


	//----- nvinfo : EIATTR_KPARAM_INFO
	.align		4
.L_150:
        /*0058*/ 	.byte	0x04, 0x17
        /*005a*/ 	.short	(.L_152 - .L_151)
.L_151:
        /*005c*/ 	.word	0x00000000
        /*0060*/ 	.short	0x0001
        /*0062*/ 	.short	0x0008
        /*0064*/ 	.byte	0x00, 0xf5, 0x21, 0x00


	//----- nvinfo : EIATTR_KPARAM_INFO
	.align		4
.L_152:
        /*0068*/ 	.byte	0x04, 0x17
        /*006a*/ 	.short	(.L_154 - .L_153)
.L_153:
        /*006c*/ 	.word	0x00000000
        /*0070*/ 	.short	0x0000
        /*0072*/ 	.short	0x0000
        /*0074*/ 	.byte	0x00, 0xf5, 0x21, 0x00


	//----- nvinfo : EIATTR_SPARSE_MMA_MASK
	.align		4
.L_154:
        /*0078*/ 	.byte	0x03, 0x50
        /*007a*/ 	.short	0x0000


	//----- nvinfo : EIATTR_MAXREG_COUNT
	.align		4
        /*007c*/ 	.byte	0x03, 0x1b
        /*007e*/ 	.short	0x00ff


	//----- nvinfo : EIATTR_MERCURY_ISA_VERSION
	.align		4
        /*0080*/ 	.byte	0x03, 0x5f
        /*0082*/ 	.short	0x0101


	//----- nvinfo : EIATTR_VRC_CTA_INIT_COUNT
	.align		4
        /*0084*/ 	.byte	0x02, 0x4a
	.zero		1
	.zero		1


	//----- nvinfo : EIATTR_EXIT_INSTR_OFFSETS
	.align		4
        /*0088*/ 	.byte	0x04, 0x1c
        /*008a*/ 	.short	(.L_156 - .L_155)


	//   ....[0]....
.L_155:
        /*008c*/ 	.word	0x00000080


	//   ....[1]....
        /*0090*/ 	.word	0x00000c70


	//----- nvinfo : EIATTR_CBANK_PARAM_SIZE
	.align		4
.L_156:
        /*0094*/ 	.byte	0x03, 0x19
        /*0096*/ 	.short	0x0030


	//----- nvinfo : EIATTR_PARAM_CBANK
	.align		4
        /*0098*/ 	.byte	0x04, 0x0a
        /*009a*/ 	.short	(.L_158 - .L_157)
	.align		4
.L_157:
        /*009c*/ 	.word	index@(.nv.constant0._Z13denseBackwardPfS_S_S_S_ii)
        /*00a0*/ 	.short	0x0380
        /*00a2*/ 	.short	0x0030


	//----- nvinfo : EIATTR_SW_WAR
	.align		4
.L_158:
        /*00a4*/ 	.byte	0x04, 0x36
        /*00a6*/ 	.short	(.L_160 - .L_159)
.L_159:
        /*00a8*/ 	.word	0x00000008
.L_160:


//--------------------- .nv.info._Z15softmaxGradientPfPiS_ii --------------------------
	.section	.nv.info._Z15softmaxGradientPfPiS_ii,"",@"SHT_CUDA_INFO"
	.sectionflags	@""
	.align	4


	//----- nvinfo : EIATTR_CUDA_API_VERSION
	.align		4
        /*0000*/ 	.byte	0x04, 0x37
        /*0002*/ 	.short	(.L_162 - .L_161)
.L_161:
        /*0004*/ 	.word	0x00000082


	//----- nvinfo : EIATTR_KPARAM_INFO
	.align		4
.L_162:
        /*0008*/ 	.byte	0x04, 0x17
        /*000a*/ 	.short	(.L_164 - .L_163)
.L_163:
        /*000c*/ 	.word	0x00000000
        /*0010*/ 	.short	0x0004
        /*0012*/ 	.short	0x001c
        /*0014*/ 	.byte	0x00, 0xf0, 0x11, 0x00


	//----- nvinfo : EIATTR_KPARAM_INFO
	.align		4
.L_164:
        /*0018*/ 	.byte	0x04, 0x17
        /*001a*/ 	.short	(.L_166 - .L_165)
.L_165:
        /*001c*/ 	.word	0x00000000
        /*0020*/ 	.short	0x0003
        /*0022*/ 	.short	0x0018
        /*0024*/ 	.byte	0x00, 0xf0, 0x11, 0x00


	//----- nvinfo : EIATTR_KPARAM_INFO
	.align		4
.L_166:
        /*0028*/ 	.byte	0x04, 0x17
        /*002a*/ 	.short	(.L_168 - .L_167)
.L_167:
        /*002c*/ 	.word	0x00000000
        /*0030*/ 	.short	0x0002
        /*0032*/ 	.short	0x0010
        /*0034*/ 	.byte	0x00, 0xf5, 0x21, 0x00


	//----- nvinfo : EIATTR_KPARAM_INFO
	.align		4
.L_168:
        /*0038*/ 	.byte	0x04, 0x17
        /*003a*/ 	.short	(.L_170 - .L_169)
.L_169:
        /*003c*/ 	.word	0x00000000
        /*0040*/ 	.short	0x0001
        /*0042*/ 	.short	0x0008
        /*0044*/ 	.byte	0x00, 0xf5, 0x21, 0x00


	//----- nvinfo : EIATTR_KPARAM_INFO
	.align		4
.L_170:
        /*0048*/ 	.byte	0x04, 0x17
        /*004a*/ 	.short	(.L_172 - .L_171)
.L_171:
        /*004c*/ 	.word	0x00000000
        /*0050*/ 	.short	0x0000
        /*0052*/ 	.short	0x0000
        /*0054*/ 	.byte	0x00, 0xf5, 0x21, 0x00


	//----- nvinfo : EIATTR_SPARSE_MMA_MASK
	.align		4
.L_172:
        /*0058*/ 	.byte	0x03, 0x50
        /*005a*/ 	.short	0x0000


	//----- nvinfo : EIATTR_MAXREG_COUNT
	.align		4
        /*005c*/ 	.byte	0x03, 0x1b
        /*005e*/ 	.short	0x00ff


	//----- nvinfo : EIATTR_MERCURY_ISA_VERSION
	.align		4
        /*0060*/ 	.byte	0x03, 0x5f
        /*0062*/ 	.short	0x0101


	//----- nvinfo : EIATTR_VRC_CTA_INIT_COUNT
	.align		4
        /*0064*/ 	.byte	0x02, 0x4a
	.zero		1
	.zero		1


	//----- nvinfo : EIATTR_EXIT_INSTR_OFFSETS
	.align		4
        /*0068*/ 	.byte	0x04, 0x1c
        /*006a*/ 	.short	(.L_174 - .L_173)


	//   ....[0]....
.L_173:
        /*006c*/ 	.word	0x00000080


	//   ....[1]....
        /*0070*/ 	.word	0x000003d0


	//----- nvinfo : EIATTR_CRS_STACK_SIZE
	.align		4
.L_174:
        /*0074*/ 	.byte	0x04, 0x1e
        /*0076*/ 	.short	(.L_176 - .L_175)
.L_175:
        /*0078*/ 	.word	0x00000000


	//----- nvinfo : EIATTR_CBANK_PARAM_SIZE
	.align		4
.L_176:
        /*007c*/ 	.byte	0x03, 0x19
        /*007e*/ 	.short	0x0020


	//----- nvinfo : EIATTR_PARAM_CBANK
	.align		4
        /*0080*/ 	.byte	0x04, 0x0a
        /*0082*/ 	.short	(.L_178 - .L_177)
	.align		4
.L_177:
        /*0084*/ 	.word	index@(.nv.constant0._Z15softmaxGradientPfPiS_ii)
        /*0088*/ 	.short	0x0380
        /*008a*/ 	.short	0x0020


	//----- nvinfo : EIATTR_SW_WAR
	.align		4
.L_178:
        /*008c*/ 	.byte	0x04, 0x36
        /*008e*/ 	.short	(.L_180 - .L_179)
.L_179:
        /*0090*/ 	.word	0x00000008
.L_180:


//--------------------- .nv.info._Z11computeLossPfPiS_ii --------------------------
	.section	.nv.info._Z11computeLossPfPiS_ii,"",@"SHT_CUDA_INFO"
	.sectionflags	@""
	.align	4


	//----- nvinfo : EIATTR_CUDA_API_VERSION
	.align		4
        /*0000*/ 	.byte	0x04, 0x37
        /*0002*/ 	.short	(.L_182 - .L_181)
.L_181:
        /*0004*/ 	.word	0x00000082


	//----- nvinfo : EIATTR_KPARAM_INFO
	.align		4
.L_182:
        /*0008*/ 	.byte	0x04, 0x17
        /*000a*/ 	.short	(.L_184 - .L_183)
.L_183:
        /*000c*/ 	.word	0x00000000
        /*0010*/ 	.short	0x0004
        /*0012*/ 	.short	0x001c
        /*0014*/ 	.byte	0x00, 0xf0, 0x11, 0x00


	//----- nvinfo : EIATTR_KPARAM_INFO
	.align		4
.L_184:
        /*0018*/ 	.byte	0x04, 0x17
        /*001a*/ 	.short	(.L_186 - .L_185)
.L_185:
        /*001c*/ 	.word	0x00000000
        /*0020*/ 	.short	0x0003
        /*0022*/ 	.short	0x0018
        /*0024*/ 	.byte	0x00, 0xf0, 0x11, 0x00


	//----- nvinfo : EIATTR_KPARAM_INFO
	.align		4
.L_186:
        /*0028*/ 	.byte	0x04, 0x17
        /*002a*/ 	.short	(.L_188 - .L_187)
.L_187:
        /*002c*/ 	.word	0x00000000
        /*0030*/ 	.short	0x0002
        /*0032*/ 	.short	0x0010
        /*0034*/ 	.byte	0x00, 0xf5, 0x21, 0x00


	//----- nvinfo : EIATTR_KPARAM_INFO
	.align		4
.L_188:
        /*0038*/ 	.byte	0x04, 0x17
        /*003a*/ 	.short	(.L_190 - .L_189)
.L_189:
        /*003c*/ 	.word	0x00000000
        /*0040*/ 	.short	0x0001
        /*0042*/ 	.short	0x0008
        /*0044*/ 	.byte	0x00, 0xf5, 0x21, 0x00


	//----- nvinfo : EIATTR_KPARAM_INFO
	.align		4
.L_190:
        /*0048*/ 	.byte	0x04, 0x17
        /*004a*/ 	.short	(.L_192 - .L_191)
.L_191:
        /*004c*/ 	.word	0x00000000
        /*0050*/ 	.short	0x0000
        /*0052*/ 	.short	0x0000
        /*0054*/ 	.byte	0x00, 0xf5, 0x21, 0x00


	//----- nvinfo : EIATTR_SPARSE_MMA_MASK
	.align		4
.L_192:
        /*0058*/ 	.byte	0x03, 0x50
        /*005a*/ 	.short	0x0000


	//----- nvinfo : EIATTR_MAXREG_COUNT
	.align		4
        /*005c*/ 	.byte	0x03, 0x1b
        /*005e*/ 	.short	0x00ff


	//----- nvinfo : EIATTR_MERCURY_ISA_VERSION
	.align		4
        /*0060*/ 	.byte	0x03, 0x5f
        /*0062*/ 	.short	0x0101


	//----- nvinfo : EIATTR_VRC_CTA_INIT_COUNT
	.align		4
        /*0064*/ 	.byte	0x02, 0x4a
	.zero		1
	.zero		1


	//----- nvinfo : EIATTR_EXIT_INSTR_OFFSETS
	.align		4
        /*0068*/ 	.byte	0x04, 0x1c
        /*006a*/ 	.short	(.L_194 - .L_193)


	//   ....[0]....
.L_193:
        /*006c*/ 	.word	0x00000070


	//   ....[1]....
        /*0070*/ 	.word	0x000002a0


	//----- nvinfo : EIATTR_CBANK_PARAM_SIZE
	.align		4
.L_194:
        /*0074*/ 	.byte	0x03, 0x19
        /*0076*/ 	.short	0x0020


	//----- nvinfo : EIATTR_PARAM_CBANK
	.align		4
        /*0078*/ 	.byte	0x04, 0x0a
        /*007a*/ 	.short	(.L_196 - .L_195)
	.align		4
.L_195:
        /*007c*/ 	.word	index@(.nv.constant0._Z11computeLossPfPiS_ii)
        /*0080*/ 	.short	0x0380
        /*0082*/ 	.short	0x0020


	//----- nvinfo : EIATTR_SW_WAR
	.align		4
.L_196:
        /*0084*/ 	.byte	0x04, 0x36
        /*0086*/ 	.short	(.L_198 - .L_197)
.L_197:
        /*0088*/ 	.word	0x00000008
.L_198:


//--------------------- .nv.info._Z17softmaxActivationPfS_i --------------------------
	.section	.nv.info._Z17softmaxActivationPfS_i,"",@"SHT_CUDA_INFO"
	.sectionflags	@""
	.align	4


	//----- nvinfo : EIATTR_CUDA_API_VERSION
	.align		4
        /*0000*/ 	.byte	0x04, 0x37
        /*0002*/ 	.short	(.L_200 - .L_199)
.L_199:
        /*0004*/ 	.word	0x00000082


	//----- nvinfo : EIATTR_KPARAM_INFO
	.align		4
.L_200:
        /*0008*/ 	.byte	0x04, 0x17
        /*000a*/ 	.short	(.L_202 - .L_201)
.L_201:
        /*000c*/ 	.word	0x00000000
        /*0010*/ 	.short	0x0002
        /*0012*/ 	.short	0x0010
        /*0014*/ 	.byte	0x00, 0xf0, 0x11, 0x00


	//----- nvinfo : EIATTR_KPARAM_INFO
	.align		4
.L_202:
        /*0018*/ 	.byte	0x04, 0x17
        /*001a*/ 	.short	(.L_204 - .L_203)
.L_203:
        /*001c*/ 	.word	0x00000000
        /*0020*/ 	.short	0x0001
        /*0022*/ 	.short	0x0008
        /*0024*/ 	.byte	0x00, 0xf5, 0x21, 0x00


	//----- nvinfo : EIATTR_KPARAM_INFO
	.align		4
.L_204:
        /*0028*/ 	.byte	0x04, 0x17
        /*002a*/ 	.short	(.L_206 - .L_205)
.L_205:
        /*002c*/ 	.word	0x00000000
        /*0030*/ 	.short	0x0000
        /*0032*/ 	.short	0x0000
        /*0034*/ 	.byte	0x00, 0xf5, 0x21, 0x00


	//----- nvinfo : EIATTR_SPARSE_MMA_MASK
	.align		4
.L_206:
        /*0038*/ 	.byte	0x03, 0x50
        /*003a*/ 	.short	0x0000


	//----- nvinfo : EIATTR_MAXREG_COUNT
	.align		4
        /*003c*/ 	.byte	0x03, 0x1b
        /*003e*/ 	.short	0x00ff


	//----- nvinfo : EIATTR_MERCURY_ISA_VERSION
	.align		4
        /*0040*/ 	.byte	0x03, 0x5f
        /*0042*/ 	.short	0x0101


	//----- nvinfo : EIATTR_VRC_CTA_INIT_COUNT
	.align		4
        /*0044*/ 	.byte	0x02, 0x4a
	.zero		1
	.zero		1


	//----- nvinfo : EIATTR_EXIT_INSTR_OFFSETS
	.align		4
        /*0048*/ 	.byte	0x04, 0x1c
        /*004a*/ 	.short	(.L_208 - .L_207)


	//   ....[0]....
.L_207:
        /*004c*/ 	.word	0x00000060


	//   ....[1]....
        /*0050*/ 	.word	0x000017a0


	//----- nvinfo : EIATTR_CRS_STACK_SIZE
	.align		4
.L_208:
        /*0054*/ 	.byte	0x04, 0x1e
        /*0056*/ 	.short	(.L_210 - .L_209)
.L_209:
        /*0058*/ 	.word	0x00000000


	//----- nvinfo : EIATTR_CBANK_PARAM_SIZE
	.align		4
.L_210:
        /*005c*/ 	.byte	0x03, 0x19
        /*005e*/ 	.short	0x0014


	//----- nvinfo : EIATTR_PARAM_CBANK
	.align		4
        /*0060*/ 	.byte	0x04, 0x0a
        /*0062*/ 	.short	(.L_212 - .L_211)
	.align		4
.L_211:
        /*0064*/ 	.word	index@(.nv.constant0._Z17softmaxActivationPfS_i)
        /*0068*/ 	.short	0x0380
        /*006a*/ 	.short	0x0014


	//----- nvinfo : EIATTR_SW_WAR
	.align		4
.L_212:
        /*006c*/ 	.byte	0x04, 0x36
        /*006e*/ 	.short	(.L_214 - .L_213)
.L_213:
        /*0070*/ 	.word	0x00000008
.L_214:


//--------------------- .nv.info._Z12denseForwardPfS_S_ii --------------------------
	.section	.nv.info._Z12denseForwardPfS_S_ii,"",@"SHT_CUDA_INFO"
	.sectionflags	@""
	.align	4


	//----- nvinfo : EIATTR_CUDA_API_VERSION
	.align		4
        /*0000*/ 	.byte	0x04, 0x37
        /*0002*/ 	.short	(.L_216 - .L_215)
.L_215:
        /*0004*/ 	.word	0x00000082


	//----- nvinfo : EIATTR_KPARAM_INFO
	.align		4
.L_216:
        /*0008*/ 	.byte	0x04, 0x17
        /*000a*/ 	.short	(.L_218 - .L_217)
.L_217:
        /*000c*/ 	.word	0x00000000
        /*0010*/ 	.short	0x0004
        /*0012*/ 	.short	0x001c
        /*0014*/ 	.byte	0x00, 0xf0, 0x11, 0x00


	//----- nvinfo : EIATTR_KPARAM_INFO
	.align		4
.L_218:
        /*0018*/ 	.byte	0x04, 0x17
        /*001a*/ 	.short	(.L_220 - .L_219)
.L_219:
        /*001c*/ 	.word	0x00000000
        /*0020*/ 	.short	0x0003
        /*0022*/ 	.short	0x0018
        /*0024*/ 	.byte	0x00, 0xf0, 0x11, 0x00


	//----- nvinfo : EIATTR_KPARAM_INFO
	.align		4
.L_220:
        /*0028*/ 	.byte	0x04, 0x17
        /*002a*/ 	.short	(.L_222 - .L_221)
.L_221:
        /*002c*/ 	.word	0x00000000
        /*0030*/ 	.short	0x0002
        /*0032*/ 	.short	0x0010
        /*0034*/ 	.byte	0x00, 0xf5, 0x21, 0x00


	//----- nvinfo : EIATTR_KPARAM_INFO
	.align		4
.L_222:
        /*0038*/ 	.byte	0x04, 0x17
        /*003a*/ 	.short	(.L_224 - .L_223)
.L_223:
        /*003c*/ 	.word	0x00000000
        /*0040*/ 	.short	0x0001
        /*0042*/ 	.short	0x0008
        /*0044*/ 	.byte	0x00, 0xf5, 0x21, 0x00


	//----- nvinfo : EIATTR_KPARAM_INFO
	.align		4
.L_224:
        /*0048*/ 	.byte	0x04, 0x17
        /*004a*/ 	.short	(.L_226 - .L_225)
.L_225:
        /*004c*/ 	.word	0x00000000
        /*0050*/ 	.short	0x0000
        /*0052*/ 	.short	0x0000
        /*0054*/ 	.byte	0x00, 0xf5, 0x21, 0x00


	//----- nvinfo : EIATTR_SPARSE_MMA_MASK
	.align		4
.L_226:
        /*0058*/ 	.byte	0x03, 0x50
        /*005a*/ 	.short	0x0000


	//----- nvinfo : EIATTR_MAXREG_COUNT
	.align		4
        /*005c*/ 	.byte	0x03, 0x1b
        /*005e*/ 	.short	0x00ff


	//----- nvinfo : EIATTR_MERCURY_ISA_VERSION
	.align		4
        /*0060*/ 	.byte	0x03, 0x5f
        /*0062*/ 	.short	0x0101


	//----- nvinfo : EIATTR_VRC_CTA_INIT_COUNT
	.align		4
        /*0064*/ 	.byte	0x02, 0x4a
	.zero		1
	.zero		1


	//----- nvinfo : EIATTR_EXIT_INSTR_OFFSETS
	.align		4
        /*0068*/ 	.byte	0x04, 0x1c
        /*006a*/ 	.short	(.L_228 - .L_227)


	//   ....[0]....
.L_227:
        /*006c*/ 	.word	0x00000080


	//   ....[1]....
        /*0070*/ 	.word	0x000009d0


	//----- nvinfo : EIATTR_CBANK_PARAM_SIZE
	.align		4
.L_228:
        /*0074*/ 	.byte	0x03, 0x19
        /*0076*/ 	.short	0x0020


	//----- nvinfo : EIATTR_PARAM_CBANK
	.align		4
        /*0078*/ 	.byte	0x04, 0x0a
        /*007a*/ 	.short	(.L_230 - .L_229)
	.align		4
.L_229:
        /*007c*/ 	.word	index@(.nv.constant0._Z12denseForwardPfS_S_ii)
        /*0080*/ 	.short	0x0380
        /*0082*/ 	.short	0x0020


	//----- nvinfo : EIATTR_SW_WAR
	.align		4
.L_230:
        /*0084*/ 	.byte	0x04, 0x36
        /*0086*/ 	.short	(.L_232 - .L_231)
.L_231:
        /*0088*/ 	.word	0x00000008
.L_232:


//--------------------- .nv.info._Z14reluActivationPfS_i --------------------------
	.section	.nv.info._Z14reluActivationPfS_i,"",@"SHT_CUDA_INFO"
	.sectionflags	@""
	.align	4


	//----- nvinfo : EIATTR_CUDA_API_VERSION
	.align		4
        /*0000*/ 	.byte	0x04, 0x37
        /*0002*/ 	.short	(.L_234 - .L_233)
.L_233:
        /*0004*/ 	.word	0x00000082


	//----- nvinfo : EIATTR_KPARAM_INFO
	.align		4
.L_234:
        /*0008*/ 	.byte	0x04, 0x17
        /*000a*/ 	.short	(.L_236 - .L_235)
.L_235:
        /*000c*/ 	.word	0x00000000
        /*0010*/ 	.short	0x0002
        /*0012*/ 	.short	0x0010
        /*0014*/ 	.byte	0x00, 0xf0, 0x11, 0x00


	//----- nvinfo : EIATTR_KPARAM_INFO
	.align		4
.L_236:
        /*0018*/ 	.byte	0x04, 0x17
        /*001a*/ 	.short	(.L_238 - .L_237)
.L_237:
        /*001c*/ 	.word	0x00000000
        /*0020*/ 	.short	0x0001
        /*0022*/ 	.short	0x0008
        /*0024*/ 	.byte	0x00, 0xf5, 0x21, 0x00


	//----- nvinfo : EIATTR_KPARAM_INFO
	.align		4
.L_238:
        /*0028*/ 	.byte	0x04, 0x17
        /*002a*/ 	.short	(.L_240 - .L_239)
.L_239:
        /*002c*/ 	.word	0x00000000
        /*0030*/ 	.short	0x0000
        /*0032*/ 	.short	0x0000
        /*0034*/ 	.byte	0x00, 0xf5, 0x21, 0x00


	//----- nvinfo : EIATTR_SPARSE_MMA_MASK
	.align		4
.L_240:
        /*0038*/ 	.byte	0x03, 0x50
        /*003a*/ 	.short	0x0000


	//----- nvinfo : EIATTR_MAXREG_COUNT
	.align		4
        /*003c*/ 	.byte	0x03, 0x1b
        /*003e*/ 	.short	0x00ff


	//----- nvinfo : EIATTR_MERCURY_ISA_VERSION
	.align		4
        /*0040*/ 	.byte	0x03, 0x5f
        /*0042*/ 	.short	0x0101


	//----- nvinfo : EIATTR_VRC_CTA_INIT_COUNT
	.align		4
        /*0044*/ 	.byte	0x02, 0x4a
	.zero		1
	.zero		1


	//----- nvinfo : EIATTR_EXIT_INSTR_OFFSETS
	.align		4
        /*0048*/ 	.byte	0x04, 0x1c
        /*004a*/ 	.short	(.L_242 - .L_241)


	//   ....[0]....
.L_241:
        /*004c*/ 	.word	0x00000070


	//   ....[1]....
        /*0050*/ 	.word	0x00000100


	//----- nvinfo : EIATTR_CBANK_PARAM_SIZE
	.align		4
.L_242:
        /*0054*/ 	.byte	0x03, 0x19
        /*0056*/ 	.short	0x0014


	//----- nvinfo : EIATTR_PARAM_CBANK
	.align		4
        /*0058*/ 	.byte	0x04, 0x0a
        /*005a*/ 	.short	(.L_244 - .L_243)
	.align		4
.L_243:
        /*005c*/ 	.word	index@(.nv.constant0._Z14reluActivationPfS_i)
        /*0060*/ 	.short	0x0380
        /*0062*/ 	.short	0x0014


	//----- nvinfo : EIATTR_SW_WAR
	.align		4
.L_244:
        /*0064*/ 	.byte	0x04, 0x36
        /*0066*/ 	.short	(.L_246 - .L_245)
.L_245:
        /*0068*/ 	.word	0x00000008
.L_246:


//--------------------- .nv.info._Z18convolutionForwardPfS_S_iii --------------------------
	.section	.nv.info._Z18convolutionForwardPfS_S_iii,"",@"SHT_CUDA_INFO"
	.sectionflags	@""
	.align	4


	//----- nvinfo : EIATTR_CUDA_API_VERSION
	.align		4
        /*0000*/ 	.byte	0x04, 0x37
        /*0002*/ 	.short	(.L_248 - .L_247)
.L_247:
        /*0004*/ 	.word	0x00000082


	//----- nvinfo : EIATTR_KPARAM_INFO
	.align		4
.L_248:
        /*0008*/ 	.byte	0x04, 0x17
        /*000a*/ 	.short	(.L_250 - .L_249)
.L_249:
        /*000c*/ 	.word	0x00000000
        /*0010*/ 	.short	0x0005
        /*0012*/ 	.short	0x0020
        /*0014*/ 	.byte	0x00, 0xf0, 0x11, 0x00


	//----- nvinfo : EIATTR_KPARAM_INFO
	.align		4
.L_250:
        /*0018*/ 	.byte	0x04, 0x17
        /*001a*/ 	.short	(.L_252 - .L_251)
.L_251:
        /*001c*/ 	.word	0x00000000
        /*0020*/ 	.short	0x0004
        /*0022*/ 	.short	0x001c
        /*0024*/ 	.byte	0x00, 0xf0, 0x11, 0x00


	//----- nvinfo : EIATTR_KPARAM_INFO
	.align		4
.L_252:
        /*0028*/ 	.byte	0x04, 0x17
        /*002a*/ 	.short	(.L_254 - .L_253)
.L_253:
        /*002c*/ 	.word	0x00000000
        /*0030*/ 	.short	0x0003
        /*0032*/ 	.short	0x0018
        /*0034*/ 	.byte	0x00, 0xf0, 0x11, 0x00


	//----- nvinfo : EIATTR_KPARAM_INFO
	.align		4
.L_254:
        /*0038*/ 	.byte	0x04, 0x17
        /*003a*/ 	.short	(.L_256 - .L_255)
.L_255:
        /*003c*/ 	.word	0x00000000
        /*0040*/ 	.short	0x0002
        /*0042*/ 	.short	0x0010
        /*0044*/ 	.byte	0x00, 0xf5, 0x21, 0x00


	//----- nvinfo : EIATTR_KPARAM_INFO
	.align		4
.L_256:
        /*0048*/ 	.byte	0x04, 0x17
        /*004a*/ 	.short	(.L_258 - .L_257)
.L_257:
        /*004c*/ 	.word	0x00000000
        /*0050*/ 	.short	0x0001
        /*0052*/ 	.short	0x0008
        /*0054*/ 	.byte	0x00, 0xf5, 0x21, 0x00


	//----- nvinfo : EIATTR_KPARAM_INFO
	.align		4
.L_258:
        /*0058*/ 	.byte	0x04, 0x17
        /*005a*/ 	.short	(.L_260 - .L_259)
.L_259:
        /*005c*/ 	.word	0x00000000
        /*0060*/ 	.short	0x0000
        /*0062*/ 	.short	0x0000
        /*0064*/ 	.byte	0x00, 0xf5, 0x21, 0x00


	//----- nvinfo : EIATTR_SPARSE_MMA_MASK
	.align		4
.L_260:
        /*0068*/ 	.byte	0x03, 0x50
        /*006a*/ 	.short	0x0000


	//----- nvinfo : EIATTR_MAXREG_COUNT
	.align		4
        /*006c*/ 	.byte	0x03, 0x1b
        /*006e*/ 	.short	0x00ff


	//----- nvinfo : EIATTR_MERCURY_ISA_VERSION
	.align		4
        /*0070*/ 	.byte	0x03, 0x5f
        /*0072*/ 	.short	0x0101


	//----- nvinfo : EIATTR_VRC_CTA_INIT_COUNT
	.align		4
        /*0074*/ 	.byte	0x02, 0x4a
	.zero		1
	.zero		1


	//----- nvinfo : EIATTR_EXIT_INSTR_OFFSETS
	.align		4
        /*0078*/ 	.byte	0x04, 0x1c
        /*007a*/ 	.short	(.L_262 - .L_261)


	//   ....[0]....
.L_261:
        /*007c*/ 	.word	0x00000060


	//   ....[1]....
        /*0080*/ 	.word	0x00000340


	//----- nvinfo : EIATTR_CBANK_PARAM_SIZE
	.align		4
.L_262:
        /*0084*/ 	.byte	0x03, 0x19
        /*0086*/ 	.short	0x0024


	//----- nvinfo : EIATTR_PARAM_CBANK
	.align		4
        /*0088*/ 	.byte	0x04, 0x0a
        /*008a*/ 	.short	(.L_264 - .L_263)
	.align		4
.L_263:
        /*008c*/ 	.word	index@(.nv.constant0._Z18convolutionForwardPfS_S_iii)
        /*0090*/ 	.short	0x0380
        /*0092*/ 	.short	0x0024


	//----- nvinfo : EIATTR_SW_WAR
	.align		4
.L_264:
        /*0094*/ 	.byte	0x04, 0x36
        /*0096*/ 	.short	(.L_266 - .L_265)
.L_265:
        /*0098*/ 	.word	0x00000008
.L_266:


//--------------------- .nv.info._Z13col2im_kernelPKfiiiiiiiiiiiiiPf --------------------------
	.section	.nv.info._Z13col2im_kernelPKfiiiiiiiiiiiiiPf,"",@"SHT_CUDA_INFO"
	.sectionflags	@""
	.align	4


	//----- nvinfo : EIATTR_CUDA_API_VERSION
	.align		4
        /*0000*/ 	.byte	0x04, 0x37
        /*0002*/ 	.short	(.L_268 - .L_267)
.L_267:
        /*0004*/ 	.word	0x00000082


	//----- nvinfo : EIATTR_KPARAM_INFO
	.align		4
.L_268:
        /*0008*/ 	.byte	0x04, 0x17
        /*000a*/ 	.short	(.L_270 - .L_269)
.L_269:
        /*000c*/ 	.word	0x00000000
        /*0010*/ 	.short	0x000e
        /*0012*/ 	.short	0x0040
        /*0014*/ 	.byte	0x00, 0xf5, 0x21, 0x00


	//----- nvinfo : EIATTR_KPARAM_INFO
	.align		4
.L_270:
        /*0018*/ 	.byte	0x04, 0x17
        /*001a*/ 	.short	(.L_272 - .L_271)
.L_271:
        /*001c*/ 	.word	0x00000000
        /*0020*/ 	.short	0x000d
        /*0022*/ 	.short	0x0038
        /*0024*/ 	.byte	0x00, 0xf0, 0x11, 0x00


	//----- nvinfo : EIATTR_KPARAM_INFO
	.align		4
.L_272:
        /*0028*/ 	.byte	0x04, 0x17
        /*002a*/ 	.short	(.L_274 - .L_273)
.L_273:
        /*002c*/ 	.word	0x00000000
        /*0030*/ 	.short	0x000c
        /*0032*/ 	.short	0x0034
        /*0034*/ 	.byte	0x00, 0xf0, 0x11, 0x00


	//----- nvinfo : EIATTR_KPARAM_INFO
	.align		4
.L_274:
        /*0038*/ 	.byte	0x04, 0x17
        /*003a*/ 	.short	(.L_276 - .L_275)
.L_275:
        /*003c*/ 	.word	0x00000000
        /*0040*/ 	.short	0x000b
        /*0042*/ 	.short	0x0030
        /*0044*/ 	.byte	0x00, 0xf0, 0x11, 0x00


	//----- nvinfo : EIATTR_KPARAM_INFO
	.align		4
.L_276:
        /*0048*/ 	.byte	0x04, 0x17
        /*004a*/ 	.short	(.L_278 - .L_277)
.L_277:
        /*004c*/ 	.word	0x00000000
        /*0050*/ 	.short	0x000a
        /*0052*/ 	.short	0x002c
        /*0054*/ 	.byte	0x00, 0xf0, 0x11, 0x00


	//----- nvinfo : EIATTR_KPARAM_INFO
	.align		4
.L_278:
        /*0058*/ 	.byte	0x04, 0x17
        /*005a*/ 	.short	(.L_280 - .L_279)
.L_279:
        /*005c*/ 	.word	0x00000000
        /*0060*/ 	.short	0x0009
        /*0062*/ 	.short	0x0028
        /*0064*/ 	.byte	0x00, 0xf0, 0x11, 0x00


	//----- nvinfo : EIATTR_KPARAM_INFO
	.align		4
.L_280:
        /*0068*/ 	.byte	0x04, 0x17
        /*006a*/ 	.short	(.L_282 - .L_281)
.L_281:
        /*006c*/ 	.word	0x00000000
        /*0070*/ 	.short	0x0008
        /*0072*/ 	.short	0x0024
        /*0074*/ 	.byte	0x00, 0xf0, 0x11, 0x00


	//----- nvinfo : EIATTR_KPARAM_INFO
	.align		4
.L_282:
        /*0078*/ 	.byte	0x04, 0x17
        /*007a*/ 	.short	(.L_284 - .L_283)
.L_283:
        /*007c*/ 	.word	0x00000000
        /*0080*/ 	.short	0x0007
        /*0082*/ 	.short	0x0020
        /*0084*/ 	.byte	0x00, 0xf0, 0x11, 0x00


	//----- nvinfo : EIATTR_KPARAM_INFO
	.align		4
.L_284:
        /*0088*/ 	.byte	0x04, 0x17
        /*008a*/ 	.short	(.L_286 - .L_285)
.L_285:
        /*008c*/ 	.word	0x00000000
        /*0090*/ 	.short	0x0006
        /*0092*/ 	.short	0x001c
        /*0094*/ 	.byte	0x00, 0xf0, 0x11, 0x00


	//----- nvinfo : EIATTR_KPARAM_INFO
	.align		4
.L_286:
        /*0098*/ 	.byte	0x04, 0x17
        /*009a*/ 	.short	(.L_288 - .L_287)
.L_287:
        /*009c*/ 	.word	0x00000000
        /*00a0*/ 	.short	0x0005
        /*00a2*/ 	.short	0x0018
        /*00a4*/ 	.byte	0x00, 0xf0, 0x11, 0x00


	//----- nvinfo : EIATTR_KPARAM_INFO
	.align		4
.L_288:
        /*00a8*/ 	.byte	0x04, 0x17
        /*00aa*/ 	.short	(.L_290 - .L_289)
.L_289:
        /*00ac*/ 	.word	0x00000000
        /*00b0*/ 	.short	0x0004
        /*00b2*/ 	.short	0x0014
        /*00b4*/ 	.byte	0x00, 0xf0, 0x11, 0x00


	//----- nvinfo : EIATTR_KPARAM_INFO
	.align		4
.L_290:
        /*00b8*/ 	.byte	0x04, 0x17
        /*00ba*/ 	.short	(.L_292 - .L_291)
.L_291:
        /*00bc*/ 	.word	0x00000000
        /*00c0*/ 	.short	0x0003
        /*00c2*/ 	.short	0x0010
        /*00c4*/ 	.byte	0x00, 0xf0, 0x11, 0x00


	//----- nvinfo : EIATTR_KPARAM_INFO
	.align		4
.L_292:
        /*00c8*/ 	.byte	0x04, 0x17
        /*00ca*/ 	.short	(.L_294 - .L_293)
.L_293:
        /*00cc*/ 	.word	0x00000000
        /*00d0*/ 	.short	0x0002
        /*00d2*/ 	.short	0x000c
        /*00d4*/ 	.byte	0x00, 0xf0, 0x11, 0x00


	//----- nvinfo : EIATTR_KPARAM_INFO
	.align		4
.L_294:
        /*00d8*/ 	.byte	0x04, 0x17
        /*00da*/ 	.short	(.L_296 - .L_295)
.L_295:
        /*00dc*/ 	.word	0x00000000
        /*00e0*/ 	.short	0x0001
        /*00e2*/ 	.short	0x0008
        /*00e4*/ 	.byte	0x00, 0xf0, 0x11, 0x00


	//----- nvinfo : EIATTR_KPARAM_INFO
	.align		4
.L_296:
        /*00e8*/ 	.byte	0x04, 0x17
        /*00ea*/ 	.short	(.L_298 - .L_297)
.L_297:
        /*00ec*/ 	.word	0x00000000
        /*00f0*/ 	.short	0x0000
        /*00f2*/ 	.short	0x0000
        /*00f4*/ 	.byte	0x00, 0xf5, 0x21, 0x00


	//----- nvinfo : EIATTR_SPARSE_MMA_MASK
	.align		4
.L_298:
        /*00f8*/ 	.byte	0x03, 0x50
        /*00fa*/ 	.short	0x0000


	//----- nvinfo : EIATTR_MAXREG_COUNT
	.align		4
        /*00fc*/ 	.byte	0x03, 0x1b
        /*00fe*/ 	.short	0x00ff


	//----- nvinfo : EIATTR_MERCURY_ISA_VERSION
	.align		4
        /*0100*/ 	.byte	0x03, 0x5f
        /*0102*/ 	.short	0x0101


	//----- nvinfo : EIATTR_VRC_CTA_INIT_COUNT
	.align		4
        /*0104*/ 	.byte	0x02, 0x4a
	.zero		1
	.zero		1


	//----- nvinfo : EIATTR_EXIT_INSTR_OFFSETS
	.align		4
        /*0108*/ 	.byte	0x04, 0x1c
        /*010a*/ 	.short	(.L_300 - .L_299)


	//   ....[0]....
.L_299:
        /*010c*/ 	.word	0x000000f0


	//   ....[1]....
        /*0110*/ 	.word	0x00002d20


	//----- nvinfo : EIATTR_CRS_STACK_SIZE
	.align		4
.L_300:
        /*0114*/ 	.byte	0x04, 0x1e
        /*0116*/ 	.short	(.L_302 - .L_301)
.L_301:
        /*0118*/ 	.word	0x00000000


	//----- nvinfo : EIATTR_CBANK_PARAM_SIZE
	.align		4
.L_302:
        /*011c*/ 	.byte	0x03, 0x19
        /*011e*/ 	.short	0x0048


	//----- nvinfo : EIATTR_PARAM_CBANK
	.align		4
        /*0120*/ 	.byte	0x04, 0x0a
        /*0122*/ 	.short	(.L_304 - .L_303)
	.align		4
.L_303:
        /*0124*/ 	.word	index@(.nv.constant0._Z13col2im_kernelPKfiiiiiiiiiiiiiPf)
        /*0128*/ 	.short	0x0380
        /*012a*/ 	.short	0x0048


	//----- nvinfo : EIATTR_SW_WAR
	.align		4
.L_304:
        /*012c*/ 	.byte	0x04, 0x36
        /*012e*/ 	.short	(.L_306 - .L_305)
.L_305:
        /*0130*/ 	.word	0x00000008
.L_306:


//--------------------- .nv.info._Z13im2col_kernelPKfiiiiiiiiiiiiiPf --------------------------
	.section	.nv.info._Z13im2col_kernelPKfiiiiiiiiiiiiiPf,"",@"SHT_CUDA_INFO"
	.sectionflags	@""
	.align	4


	//----- nvinfo : EIATTR_CUDA_API_VERSION
	.align		4
        /*0000*/ 	.byte	0x04, 0x37
        /*0002*/ 	.short	(.L_308 - .L_307)
.L_307:
        /*0004*/ 	.word	0x00000082


	//----- nvinfo : EIATTR_KPARAM_INFO
	.align		4
.L_308:
        /*0008*/ 	.byte	0x04, 0x17
        /*000a*/ 	.short	(.L_310 - .L_309)
.L_309:
        /*000c*/ 	.word	0x00000000
        /*0010*/ 	.short	0x000e
        /*0012*/ 	.short	0x0040
        /*0014*/ 	.byte	0x00, 0xf5, 0x21, 0x00


	//----- nvinfo : EIATTR_KPARAM_INFO
	.align		4
.L_310:
        /*0018*/ 	.byte	0x04, 0x17
        /*001a*/ 	.short	(.L_312 - .L_311)
.L_311:
        /*001c*/ 	.word	0x00000000
        /*0020*/ 	.short	0x000d
        /*0022*/ 	.short	0x0038
        /*0024*/ 	.byte	0x00, 0xf0, 0x11, 0x00


	//----- nvinfo : EIATTR_KPARAM_INFO
	.align		4
.L_312:
        /*0028*/ 	.byte	0x04, 0x17
        /*002a*/ 	.short	(.L_314 - .L_313)
.L_313:
        /*002c*/ 	.word	0x00000000
        /*0030*/ 	.short	0x000c
        /*0032*/ 	.short	0x0034
        /*0034*/ 	.byte	0x00, 0xf0, 0x11, 0x00


	//----- nvinfo : EIATTR_KPARAM_INFO
	.align		4
.L_314:
        /*0038*/ 	.byte	0x04, 0x17
        /*003a*/ 	.short	(.L_316 - .L_315)
.L_315:
        /*003c*/ 	.word	0x00000000
        /*0040*/ 	.short	0x000b
        /*0042*/ 	.short	0x0030
        /*0044*/ 	.byte	0x00, 0xf0, 0x11, 0x00


	//----- nvinfo : EIATTR_KPARAM_INFO
	.align		4
.L_316:
        /*0048*/ 	.byte	0x04, 0x17
        /*004a*/ 	.short	(.L_318 - .L_317)
.L_317:
        /*004c*/ 	.word	0x00000000
        /*0050*/ 	.short	0x000a
        /*0052*/ 	.short	0x002c
        /*0054*/ 	.byte	0x00, 0xf0, 0x11, 0x00


	//----- nvinfo : EIATTR_KPARAM_INFO
	.align		4
.L_318:
        /*0058*/ 	.byte	0x04, 0x17
        /*005a*/ 	.short	(.L_320 - .L_319)
.L_319:
        /*005c*/ 	.word	0x00000000
        /*0060*/ 	.short	0x0009
        /*0062*/ 	.short	0x0028
        /*0064*/ 	.byte	0x00, 0xf0, 0x11, 0x00


	//----- nvinfo : EIATTR_KPARAM_INFO
	.align		4
.L_320:
        /*0068*/ 	.byte	0x04, 0x17
        /*006a*/ 	.short	(.L_322 - .L_321)
.L_321:
        /*006c*/ 	.word	0x00000000
        /*0070*/ 	.short	0x0008
        /*0072*/ 	.short	0x0024
        /*0074*/ 	.byte	0x00, 0xf0, 0x11, 0x00


	//----- nvinfo : EIATTR_KPARAM_INFO
	.align		4
.L_322:
        /*0078*/ 	.byte	0x04, 0x17
        /*007a*/ 	.short	(.L_324 - .L_323)
.L_323:
        /*007c*/ 	.word	0x00000000
        /*0080*/ 	.short	0x0007
        /*0082*/ 	.short	0x0020
        /*0084*/ 	.byte	0x00, 0xf0, 0x11, 0x00


	//----- nvinfo : EIATTR_KPARAM_INFO
	.align		4
.L_324:
        /*0088*/ 	.byte	0x04, 0x17
        /*008a*/ 	.short	(.L_326 - .L_325)
.L_325:
        /*008c*/ 	.word	0x00000000
        /*0090*/ 	.short	0x0006
        /*0092*/ 	.short	0x001c
        /*0094*/ 	.byte	0x00, 0xf0, 0x11, 0x00


	//----- nvinfo : EIATTR_KPARAM_INFO
	.align		4
.L_326:
        /*0098*/ 	.byte	0x04, 0x17
        /*009a*/ 	.short	(.L_328 - .L_327)
.L_327:
        /*009c*/ 	.word	0x00000000
        /*00a0*/ 	.short	0x0005
        /*00a2*/ 	.short	0x0018
        /*00a4*/ 	.byte	0x00, 0xf0, 0x11, 0x00


	//----- nvinfo : EIATTR_KPARAM_INFO
	.align		4
.L_328:
        /*00a8*/ 	.byte	0x04, 0x17
        /*00aa*/ 	.short	(.L_330 - .L_329)
.L_329:
        /*00ac*/ 	.word	0x00000000
        /*00b0*/ 	.short	0x0004
        /*00b2*/ 	.short	0x0014
        /*00b4*/ 	.byte	0x00, 0xf0, 0x11, 0x00


	//----- nvinfo : EIATTR_KPARAM_INFO
	.align		4
.L_330:
        /*00b8*/ 	.byte	0x04, 0x17
        /*00ba*/ 	.short	(.L_332 - .L_331)
.L_331:
        /*00bc*/ 	.word	0x00000000
        /*00c0*/ 	.short	0x0003
        /*00c2*/ 	.short	0x0010
        /*00c4*/ 	.byte	0x00, 0xf0, 0x11, 0x00


	//----- nvinfo : EIATTR_KPARAM_INFO
	.align		4
.L_332:
        /*00c8*/ 	.byte	0x04, 0x17
        /*00ca*/ 	.short	(.L_334 - .L_333)
.L_333:
        /*00cc*/ 	.word	0x00000000
        /*00d0*/ 	.short	0x0002
        /*00d2*/ 	.short	0x000c
        /*00d4*/ 	.byte	0x00, 0xf0, 0x11, 0x00


	//----- nvinfo : EIATTR_KPARAM_INFO
	.align		4
.L_334:
        /*00d8*/ 	.byte	0x04, 0x17
        /*00da*/ 	.short	(.L_336 - .L_335)
.L_335:
        /*00dc*/ 	.word	0x00000000
        /*00e0*/ 	.short	0x0001
        /*00e2*/ 	.short	0x0008
        /*00e4*/ 	.byte	0x00, 0xf0, 0x11, 0x00


	//----- nvinfo : EIATTR_KPARAM_INFO
	.align		4
.L_336:
        /*00e8*/ 	.byte	0x04, 0x17
        /*00ea*/ 	.short	(.L_338 - .L_337)
.L_337:
        /*00ec*/ 	.word	0x00000000
        /*00f0*/ 	.short	0x0000
        /*00f2*/ 	.short	0x0000
        /*00f4*/ 	.byte	0x00, 0xf5, 0x21, 0x00


	//----- nvinfo : EIATTR_SPARSE_MMA_MASK
	.align		4
.L_338:
        /*00f8*/ 	.byte	0x03, 0x50
        /*00fa*/ 	.short	0x0000


	//----- nvinfo : EIATTR_MAXREG_COUNT
	.align		4
        /*00fc*/ 	.byte	0x03, 0x1b
        /*00fe*/ 	.short	0x00ff


	//----- nvinfo : EIATTR_MERCURY_ISA_VERSION
	.align		4
        /*0100*/ 	.byte	0x03, 0x5f
        /*0102*/ 	.short	0x0101


	//----- nvinfo : EIATTR_VRC_CTA_INIT_COUNT
	.align		4
        /*0104*/ 	.byte	0x02, 0x4a
	.zero		1
	.zero		1


	//----- nvinfo : EIATTR_EXIT_INSTR_OFFSETS
	.align		4
        /*0108*/ 	.byte	0x04, 0x1c
        /*010a*/ 	.short	(.L_340 - .L_339)


	//   ....[0]....
.L_339:
        /*010c*/ 	.word	0x000000f0


	//   ....[1]....
        /*0110*/ 	.word	0x00000920


	//   ....[2]....
        /*0114*/ 	.word	0x00000960


	//----- nvinfo : EIATTR_CRS_STACK_SIZE
	.align		4
.L_340:
        /*0118*/ 	.byte	0x04, 0x1e
        /*011a*/ 	.short	(.L_342 - .L_341)
.L_341:
        /*011c*/ 	.word	0x00000000


	//----- nvinfo : EIATTR_CBANK_PARAM_SIZE
	.align		4
.L_342:
        /*0120*/ 	.byte	0x03, 0x19
        /*0122*/ 	.short	0x0048


	//----- nvinfo : EIATTR_PARAM_CBANK
	.align		4
        /*0124*/ 	.byte	0x04, 0x0a
        /*0126*/ 	.short	(.L_344 - .L_343)
	.align		4
.L_343:
        /*0128*/ 	.word	index@(.nv.constant0._Z13im2col_kernelPKfiiiiiiiiiiiiiPf)
        /*012c*/ 	.short	0x0380
        /*012e*/ 	.short	0x0048


	//----- nvinfo : EIATTR_SW_WAR
	.align		4
.L_344:
        /*0130*/ 	.byte	0x04, 0x36
        /*0132*/ 	.short	(.L_346 - .L_345)
.L_345:
        /*0134*/ 	.word	0x00000008
.L_346:


//--------------------- .nv.callgraph             --------------------------
	.section	.nv.callgraph,"",@"SHT_CUDA_CALLGRAPH"
	.align	4
	.sectionentsize	8
	.align		4
        /*0000*/ 	.word	0x00000000
	.align		4
        /*0004*/ 	.word	0xffffffff
	.align		4
        /*0008*/ 	.word	0x00000000
	.align		4
        /*000c*/ 	.word	0xfffffffe
	.align		4
        /*0010*/ 	.word	0x00000000
	.align		4
        /*0014*/ 	.word	0xfffffffd
	.align		4
        /*0018*/ 	.word	0x00000000
	.align		4
        /*001c*/ 	.word	0xfffffffc


//--------------------- .nv.constant4             --------------------------
	.section	.nv.constant4,"a",@progbits
	.align	8
	.align		8
.nv.constant4:
        /*0000*/ 	.dword	precalc_xorwow_matrix
	.align		8
        /*0008*/ 	.dword	precalc_xorwow_offset_matrix
	.align		8
        /*0010*/ 	.dword	mrg32k3aM1
	.align		8
        /*0018*/ 	.dword	mrg32k3aM2
	.align		8
        /*0020*/ 	.dword	mrg32k3aM1SubSeq
	.align		8
        /*0028*/ 	.dword	mrg32k3aM2SubSeq
	.align		8
        /*0030*/ 	.dword	mrg32k3aM1Seq
	.align		8
        /*0038*/ 	.dword	mrg32k3aM2Seq


//--------------------- .nv.constant3             --------------------------
	.section	.nv.constant3,"a",@progbits
	.align	8
.nv.constant3:
	.type		__cr_lgamma_table,@object
	.size		__cr_lgamma_table,(.L_8 - __cr_lgamma_table)
__cr_lgamma_table:
        /*0000*/ 	.byte	0x00, 0x00, 0x00, 0x00, 0x00, 0x00, 0x00, 0x00, 0x00, 0x00, 0x00, 0x00, 0x00, 0x00, 0x00, 0x00
        /*0010*/ 	.byte	0xef, 0x39, 0xfa, 0xfe, 0x42, 0x2e, 0xe6, 0x3f, 0x02, 0x20, 0x2a, 0xfa, 0x0b, 0xab, 0xfc, 0x3f
        /*0020*/ 	.byte	0xf9, 0x2c, 0x92, 0x7c, 0xa7, 0x6c, 0x09, 0x40, 0xc9, 0x79, 0x44, 0x3c, 0x64, 0x26, 0x13, 0x40
        /*0030*/ 	.byte	0xca, 0x01, 0xcf, 0x3a, 0x27, 0x51, 0x1a, 0x40, 0x30, 0xcc, 0x2d, 0xf3, 0xe1, 0x0c, 0x21, 0x40
        /*0040*/ 	.byte	0x0d, 0xb7, 0xfc, 0x82, 0x8e, 0x35, 0x25, 0x40
.L_8:


//--------------------- .text._Z16updateParametersPfS_if --------------------------
	.section	.text._Z16updateParametersPfS_if,"ax",@progbits
	.align	128
        .global         _Z16updateParametersPfS_if
        .type           _Z16updateParametersPfS_if,@function
        .size           _Z16updateParametersPfS_if,(.L_x_87 - _Z16updateParametersPfS_if)
        .other          _Z16updateParametersPfS_if,@"STO_CUDA_ENTRY STV_DEFAULT"
_Z16updateParametersPfS_if:
.text._Z16updateParametersPfS_if:
[----:B------:R-:W-:Y:S01]  /*0000*/  LDC R1, c[0x0][0x37c] ;  /* 0x0000df00ff017b82 */ /* 0x000fe20000000800 */
[----:B------:R-:W0:Y:S07]  /*0010*/  S2R R0, SR_TID.X ;  /* 0x0000000000007919 */ /* 0x000e2e0000002100 */
[----:B------:R-:W0:Y:S01]  /*0020*/  S2UR UR4, SR_CTAID.X ;  /* 0x00000000000479c3 */ /* 0x000e220000002500 */
[----:B------:R-:W1:Y:S07]  /*0030*/  LDCU UR5, c[0x0][0x390] ;  /* 0x00007200ff0577ac */ /* 0x000e6e0008000800 */
[----:B------:R-:W0:Y:S02]  /*0040*/  LDC R7, c[0x0][0x360] ;  /* 0x0000d800ff077b82 */ /* 0x000e240000000800 */
[----:B0-----:R-:W-:-:S05]  /*0050*/  IMAD R7, R7, UR4, R0 ;  /* 0x0000000407077c24 */ /* 0x001fca000f8e0200 */
[----:B-1----:R-:W-:-:S13]  /*0060*/  ISETP.GE.AND P0, PT, R7, UR5, PT ;  /* 0x0000000507007c0c */ /* 0x002fda000bf06270 */
[----:B------:R-:W-:Y:S05]  /*0070*/  @P0 EXIT ;  /* 0x000000000000094d */ /* 0x000fea0003800000 */
[----:B------:R-:W0:Y:S01]  /*0080*/  LDC.64 R2, c[0x0][0x388] ;  /* 0x0000e200ff027b82 */ /* 0x000e220000000a00 */
[----:B------:R-:W1:Y:S01]  /*0090*/  LDCU.64 UR4, c[0x0][0x358] ;  /* 0x00006b00ff0477ac */ /* 0x000e620008000a00 */
[----:B------:R-:W2:Y:S06]  /*00a0*/  LDCU UR6, c[0x0][0x394] ;  /* 0x00007280ff0677ac */ /* 0x000eac0008000800 */
[----:B------:R-:W3:Y:S01]  /*00b0*/  LDC.64 R4, c[0x0][0x380] ;  /* 0x0000e000ff047b82 */ /* 0x000ee20000000a00 */
[----:B0-----:R-:W-:-:S06]  /*00c0*/  IMAD.WIDE R2, R7, 0x4, R2 ;  /* 0x0000000407027825 */ /* 0x001fcc00078e0202 */
[----:B-1----:R-:W2:Y:S01]  /*00d0*/  LDG.E R2, desc[UR4][R2.64] ;  /* 0x0000000402027981 */ /* 0x002ea2000c1e1900 */
[----:B---3--:R-:W-:-:S05]  /*00e0*/  IMAD.WIDE R4, R7, 0x4, R4 ;  /* 0x0000000407047825 */ /* 0x008fca00078e0204 */
[----:B------:R-:W2:Y:S02]  /*00f0*/  LDG.E R7, desc[UR4][R4.64] ;  /* 0x0000000404077981 */ /* 0x000ea4000c1e1900 */
[----:B--2---:R-:W-:-:S05]  /*0100*/  FFMA R7, -R2, UR6, R7 ;  /* 0x0000000602077c23 */ /* 0x004fca0008000107 */
[----:B------:R-:W-:Y:S01]  /*0110*/  STG.E desc[UR4][R4.64], R7 ;  /* 0x0000000704007986 */ /* 0x000fe2000c101904 */
[----:B------:R-:W-:Y:S05]  /*0120*/  EXIT ;  /* 0x000000000000794d */ /* 0x000fea0003800000 */
.L_x_0:
[----:B------:R-:W-:-:S00]  /*0130*/  BRA `(.L_x_0) ;  /* 0xfffffffc00fc7947 */ /* 0x000fc0000383ffff */
[----:B------:R-:W-:-:S00]  /*0140*/  NOP ;  /* 0x0000000000007918 */ /* 0x000fc00000000000 */
        /* <DEDUP_REMOVED lines=11> */
.L_x_87:


//--------------------- .text._Z19convolutionBackwardPfS_S_S_S_iii --------------------------
	.section	.text._Z19convolutionBackwardPfS_S_S_S_iii,"ax",@progbits
	.align	128
        .global         _Z19convolutionBackwardPfS_S_S_S_iii
        .type           _Z19convolutionBackwardPfS_S_S_S_iii,@function
        .size           _Z19convolutionBackwardPfS_S_S_S_iii,(.L_x_88 - _Z19convolutionBackwardPfS_S_S_S_iii)
        .other          _Z19convolutionBackwardPfS_S_S_S_iii,@"STO_CUDA_ENTRY STV_DEFAULT"
_Z19convolutionBackwardPfS_S_S_S_iii:
.text._Z19convolutionBackwardPfS_S_S_S_iii:
[----:B------:R-:W-:Y:S01]  /*0000*/  LDC R1, c[0x0][0x37c] ;  /* 0x0000df00ff017b82 */ /* 0x000fe20000000800 */
[----:B------:R-:W0:Y:S07]  /*0010*/  S2R R3, SR_TID.X ;  /* 0x0000000000037919 */ /* 0x000e2e0000002100 */
[----:B------:R-:W0:Y:S08]  /*0020*/  S2UR UR4, SR_CTAID.X ;  /* 0x00000000000479c3 */ /* 0x000e300000002500 */
[----:B------:R-:W0:Y:S02]  /*0030*/  LDC R0, c[0x0][0x360] ;  /* 0x0000d800ff007b82 */ /* 0x000e240000000800 */
[----:B0-----:R-:W-:-:S05]  /*0040*/  IMAD R0, R0, UR4, R3 ;  /* 0x0000000400007c24 */ /* 0x001fca000f8e0203 */
[----:B------:R-:W-:-:S13]  /*0050*/  ISETP.GT.AND P0, PT, R0, 0x8ff, PT ;  /* 0x000008ff0000780c */ /* 0x000fda0003f04270 */
[----:B------:R-:W-:Y:S05]  /*0060*/  @P0 EXIT ;  /* 0x000000000000094d */ /* 0x000fea0003800000 */
[C---:B------:R-:W-:Y:S01]  /*0070*/  IMAD.HI R2, R0.reuse, 0x55555556, RZ ;  /* 0x5555555600027827 */ /* 0x040fe200078e02ff */
[----:B------:R-:W0:Y:S03]  /*0080*/  LDCU.64 UR6, c[0x0][0x380] ;  /* 0x00007000ff0677ac */ /* 0x000e260008000a00 */
[----:B------:R-:W-:Y:S02]  /*0090*/  HFMA2 R15, -RZ, RZ, 0, 0 ;  /* 0x00000000ff0f7431 */ /* 0x000fe400000001ff */
[----:B------:R-:W-:Y:S01]  /*00a0*/  IMAD.HI R7, R0, 0x38e38e39, RZ ;  /* 0x38e38e3900077827 */ /* 0x000fe200078e02ff */
[----:B------:R-:W-:Y:S01]  /*00b0*/  LEA.HI R5, R2, R2, RZ, 0x1 ;  /* 0x0000000202057211 */ /* 0x000fe200078f08ff */
[----:B------:R-:W1:Y:S03]  /*00c0*/  LDCU.64 UR8, c[0x0][0x358] ;  /* 0x00006b00ff0877ac */ /* 0x000e660008000a00 */
[----:B------:R-:W-:Y:S01]  /*00d0*/  SHF.R.U32.HI R2, RZ, 0x1f, R7 ;  /* 0x0000001fff027819 */ /* 0x000fe20000011607 */
[----:B------:R-:W-:Y:S01]  /*00e0*/  IMAD.HI R6, R5, 0x55555556, RZ ;  /* 0x5555555605067827 */ /* 0x000fe200078e02ff */
[----:B------:R-:W-:-:S02]  /*00f0*/  UMOV UR4, URZ ;  /* 0x000000ff00047c82 */ /* 0x000fc40008000000 */
[C---:B------:R-:W-:Y:S02]  /*0100*/  LEA.HI.SX32 R3, R7.reuse, R2, 0x1f ;  /* 0x0000000207037211 */ /* 0x040fe400078ffaff */
[----:B------:R-:W-:Y:S02]  /*0110*/  LEA.HI R6, R6, R6, RZ, 0x1 ;  /* 0x0000000606067211 */ /* 0x000fe400078f08ff */
[----:B------:R-:W-:Y:S02]  /*0120*/  SHF.R.S32.HI R4, RZ, 0x1f, R3 ;  /* 0x0000001fff047819 */ /* 0x000fe40000011403 */
[----:B------:R-:W-:Y:S01]  /*0130*/  LEA.HI.SX32 R7, R7, R2, 0x1c ;  /* 0x0000000207077211 */ /* 0x000fe200078fe2ff */
[----:B------:R-:W-:Y:S01]  /*0140*/  IMAD R2, R5, -0x3, R0 ;  /* 0xfffffffd05027824 */ /* 0x000fe200078e0200 */
[----:B------:R-:W-:Y:S01]  /*0150*/  LEA.HI R4, R4, R3, RZ, 0x3 ;  /* 0x0000000304047211 */ /* 0x000fe200078f18ff */
[----:B------:R-:W-:Y:S01]  /*0160*/  IMAD R6, R6, -0x3, R5 ;  /* 0xfffffffd06067824 */ /* 0x000fe200078e0205 */
[----:B0-----:R-:W-:Y:S01]  /*0170*/  UIADD3 UR5, UP0, UPT, UR6, 0x34, URZ ;  /* 0x0000003406057890 */ /* 0x001fe2000ff1e0ff */
[----:B------:R-:W-:Y:S01]  /*0180*/  IMAD R5, R7, 0x9, R2 ;  /* 0x0000000907057824 */ /* 0x000fe200078e0202 */
[----:B------:R-:W-:-:S02]  /*0190*/  LOP3.LUT R4, R4, 0x3ffffff8, RZ, 0xc0, !PT ;  /* 0x3ffffff804047812 */ /* 0x000fc400078ec0ff */
[----:B------:R-:W-:Y:S01]  /*01a0*/  UIADD3.X UR6, UPT, UPT, URZ, UR7, URZ, UP0, !UPT ;  /* 0x00000007ff067290 */ /* 0x000fe200087fe4ff */
[----:B------:R-:W-:Y:S01]  /*01b0*/  IMAD R6, R6, 0x3, R5 ;  /* 0x0000000306067824 */ /* 0x000fe200078e0205 */
[----:B------:R-:W-:-:S03]  /*01c0*/  IADD3 R4, PT, PT, R3, -R4, RZ ;  /* 0x8000000403047210 */ /* 0x000fc60007ffe0ff */
[----:B------:R-:W-:Y:S01]  /*01d0*/  IMAD R6, R6, 0x2a4, RZ ;  /* 0x000002a406067824 */ /* 0x000fe200078e02ff */
[----:B------:R-:W-:-:S05]  /*01e0*/  LEA R4, R7, R4, 0x3 ;  /* 0x0000000407047211 */ /* 0x000fca00078e18ff */
[----:B-1----:R-:W-:-:S07]  /*01f0*/  IMAD R8, R4, 0x2a4, RZ ;  /* 0x000002a404087824 */ /* 0x002fce00078e02ff */
.L_x_1:
[----:B------:R-:W0:Y:S01]  /*0200*/  LDC.64 R4, c[0x0][0x390] ;  /* 0x0000e400ff047b82 */ /* 0x000e220000000a00 */
[----:B------:R-:W-:Y:S02]  /*0210*/  MOV R2, UR5 ;  /* 0x0000000500027c02 */ /* 0x000fe40008000f00 */
[----:B------:R-:W-:-:S03]  /*0220*/  MOV R3, UR6 ;  /* 0x0000000600037c02 */ /* 0x000fc60008000f00 */
[----:B------:R-:W-:-:S05]  /*0230*/  IMAD.WIDE R2, R6, 0x4, R2 ;  /* 0x0000000406027825 */ /* 0x000fca00078e0202 */
[----:B------:R-:W2:Y:S04]  /*0240*/  LDG.E R20, desc[UR8][R2.64+-0x34] ;  /* 0xffffcc0802147981 */ /* 0x000ea8000c1e1900 */
[----:B------:R-:W3:Y:S04]  /*0250*/  LDG.E R24, desc[UR8][R2.64+-0x30] ;  /* 0xffffd00802187981 */ /* 0x000ee8000c1e1900 */
[----:B------:R-:W4:Y:S01]  /*0260*/  LDG.E R22, desc[UR8][R2.64+-0x2c] ;  /* 0xffffd40802167981 */ /* 0x000f22000c1e1900 */
[----:B0-----:R-:W-:-:S03]  /*0270*/  IMAD.WIDE R4, R8, 0x4, R4 ;  /* 0x0000000408047825 */ /* 0x001fc600078e0204 */
[----:B------:R-:W5:Y:S04]  /*0280*/  LDG.E R17, desc[UR8][R2.64+-0x28] ;  /* 0xffffd80802117981 */ /* 0x000f68000c1e1900 */
[----:B------:R-:W2:Y:S04]  /*0290*/  LDG.E R19, desc[UR8][R4.64] ;  /* 0x0000000804137981 */ /* 0x000ea8000c1e1900 */
[----:B------:R-:W3:Y:S04]  /*02a0*/  LDG.E R23, desc[UR8][R4.64+0x4] ;  /* 0x0000040804177981 */ /* 0x000ee8000c1e1900 */
[----:B------:R-:W4:Y:S04]  /*02b0*/  LDG.E R21, desc[UR8][R4.64+0x8] ;  /* 0x0000080804157981 */ /* 0x000f28000c1e1900 */
[----:B------:R-:W5:Y:S04]  /*02c0*/  LDG.E R18, desc[UR8][R4.64+0xc] ;  /* 0x00000c0804127981 */ /* 0x000f68000c1e1900 */
        /* <DEDUP_REMOVED lines=9> */
[----:B------:R-:W5:Y:S01]  /*0360*/  LDG.E R27, desc[UR8][R4.64+0x64] ;  /* 0x00006408041b7981 */ /* 0x000f62000c1e1900 */
[----:B--2---:R-:W-:-:S03]  /*0370*/  FFMA R15, R20, R19, R15 ;  /* 0x00000013140f7223 */ /* 0x004fc6000000000f */
[----:B------:R-:W2:Y:S04]  /*0380*/  LDG.E R19, desc[UR8][R4.64+0x20] ;  /* 0x0000200804137981 */ /* 0x000ea8000c1e1900 */
[----:B------:R-:W2:Y:S01]  /*0390*/  LDG.E R20, desc[UR8][R2.64+-0x14] ;  /* 0xffffec0802147981 */ /* 0x000ea2000c1e1900 */
[----:B---3--:R-:W-:-:S03]  /*03a0*/  FFMA R15, R24, R23, R15 ;  /* 0x00000017180f7223 */ /* 0x008fc6000000000f */
[----:B------:R-:W3:Y:S01]  /*03b0*/  LDG.E R23, desc[UR8][R4.64+0x24] ;  /* 0x0000240804177981 */ /* 0x000ee2000c1e1900 */
[----:B----4-:R-:W-:-:S03]  /*03c0*/  FFMA R26, R22, R21, R15 ;  /* 0x00000015161a7223 */ /* 0x010fc6000000000f */
[----:B------:R-:W3:Y:S01]  /*03d0*/  LDG.E R24, desc[UR8][R2.64+-0x10] ;  /* 0xfffff00802187981 */ /* 0x000ee2000c1e1900 */
[----:B-----5:R-:W-:-:S03]  /*03e0*/  FFMA R26, R17, R18, R26 ;  /* 0x00000012111a7223 */ /* 0x020fc6000000001a */
[----:B------:R-:W4:Y:S04]  /*03f0*/  LDG.E R21, desc[UR8][R4.64+0x28] ;  /* 0x0000280804157981 */ /* 0x000f28000c1e1900 */
[----:B------:R-:W4:Y:S01]  /*0400*/  LDG.E R22, desc[UR8][R2.64+-0xc] ;  /* 0xfffff40802167981 */ /* 0x000f22000c1e1900 */
[----:B------:R-:W-:-:S03]  /*0410*/  FFMA R25, R25, R16, R26 ;  /* 0x0000001019197223 */ /* 0x000fc6000000001a */
[----:B------:R-:W5:Y:S04]  /*0420*/  LDG.E R18, desc[UR8][R4.64+0x2c] ;  /* 0x00002c0804127981 */ /* 0x000f68000c1e1900 */
[----:B------:R-:W5:Y:S01]  /*0430*/  LDG.E R17, desc[UR8][R2.64+-0x8] ;  /* 0xfffff80802117981 */ /* 0x000f62000c1e1900 */
        /* <DEDUP_REMOVED lines=15> */
[----:B------:R-:W3:Y:S04]  /*0530*/  LDG.E R24, desc[UR8][R4.64+0x44] ;  /* 0x0000440804187981 */ /* 0x000ee8000c1e1900 */
[----:B------:R-:W3:Y:S01]  /*0540*/  LDG.E R23, desc[UR8][R2.64+0x10] ;  /* 0x0000100802177981 */ /* 0x000ee2000c1e1900 */
[----:B----4-:R-:W-:-:S03]  /*0550*/  FFMA R26, R22, R21, R25 ;  /* 0x00000015161a7223 */ /* 0x010fc60000000019 */
[----:B------:R-:W4:Y:S04]  /*0560*/  LDG.E R22, desc[UR8][R4.64+0x48] ;  /* 0x0000480804167981 */ /* 0x000f28000c1e1900 */
[----:B------:R-:W4:Y:S01]  /*0570*/  LDG.E R21, desc[UR8][R2.64+0x14] ;  /* 0x0000140802157981 */ /* 0x000f22000c1e1900 */
[----:B-----5:R-:W-:-:S03]  /*0580*/  FFMA R26, R17, R18, R26 ;  /* 0x00000012111a7223 */ /* 0x020fc6000000001a */
        /* <DEDUP_REMOVED lines=16> */
[----:B------:R-:W-:-:S04]  /*0690*/  UIADD3 UR4, UPT, UPT, UR4, 0x1, URZ ;  /* 0x0000000104047890 */ /* 0x000fc8000fffe0ff */
[----:B------:R-:W-:Y:S01]  /*06a0*/  UISETP.NE.AND UP0, UPT, UR4, 0x1a, UPT ;  /* 0x0000001a0400788c */ /* 0x000fe2000bf05270 */
[----:B------:R-:W-:Y:S02]  /*06b0*/  IADD3 R8, PT, PT, R8, 0x1a, RZ ;  /* 0x0000001a08087810 */ /* 0x000fe40007ffe0ff */
[----:B------:R-:W-:Y:S01]  /*06c0*/  IADD3 R6, PT, PT, R6, 0x1a, RZ ;  /* 0x0000001a06067810 */ /* 0x000fe20007ffe0ff */
[----:B--2---:R-:W-:-:S04]  /*06d0*/  FFMA R20, R20, R19, R29 ;  /* 0x0000001314147223 */ /* 0x004fc8000000001d */
[----:B---3--:R-:W-:-:S04]  /*06e0*/  FFMA R20, R23, R24, R20 ;  /* 0x0000001817147223 */ /* 0x008fc80000000014 */
[----:B----4-:R-:W-:-:S04]  /*06f0*/  FFMA R20, R21, R22, R20 ;  /* 0x0000001615147223 */ /* 0x010fc80000000014 */
[----:B-----5:R-:W-:-:S04]  /*0700*/  FFMA R18, R17, R18, R20 ;  /* 0x0000001211127223 */ /* 0x020fc80000000014 */
[----:B------:R-:W-:-:S04]  /*0710*/  FFMA R16, R15, R16, R18 ;  /* 0x000000100f107223 */ /* 0x000fc80000000012 */
[----:B------:R-:W-:-:S04]  /*0720*/  FFMA R14, R13, R14, R16 ;  /* 0x0000000e0d0e7223 */ /* 0x000fc80000000010 */
[----:B------:R-:W-:-:S04]  /*0730*/  FFMA R11, R11, R12, R14 ;  /* 0x0000000c0b0b7223 */ /* 0x000fc8000000000e */
[----:B------:R-:W-:-:S04]  /*0740*/  FFMA R10, R10, R25, R11 ;  /* 0x000000190a0a7223 */ /* 0x000fc8000000000b */
[----:B------:R-:W-:-:S04]  /*0750*/  FFMA R9, R9, R28, R10 ;  /* 0x0000001c09097223 */ /* 0x000fc8000000000a */
[----:B------:R-:W-:Y:S01]  /*0760*/  FFMA R15, R26, R27, R9 ;  /* 0x0000001b1a0f7223 */ /* 0x000fe20000000009 */
[----:B------:R-:W-:Y:S06]  /*0770*/  BRA.U UP0, `(.L_x_1) ;  /* 0xfffffff900a07547 */ /* 0x000fec000b83ffff */
[----:B------:R-:W0:Y:S01]  /*0780*/  LDC.64 R2, c[0x0][0x3a0] ;  /* 0x0000e800ff027b82 */ /* 0x000e220000000a00 */
[----:B------:R-:W-:-:S04]  /*0790*/  IMAD R7, R7, -0x48, R0 ;  /* 0xffffffb807077824 */ /* 0x000fc800078e0200 */
[----:B0-----:R-:W-:-:S05]  /*07a0*/  IMAD.WIDE R2, R7, 0x4, R2 ;  /* 0x0000000407027825 */ /* 0x001fca00078e0202 */
[----:B------:R-:W2:Y:S02]  /*07b0*/  LDG.E R0, desc[UR8][R2.64] ;  /* 0x0000000802007981 */ /* 0x000ea4000c1e1900 */
[----:B--2---:R-:W-:-:S05]  /*07c0*/  FADD R15, R15, R0 ;  /* 0x000000000f0f7221 */ /* 0x004fca0000000000 */
[----:B------:R-:W-:Y:S01]  /*07d0*/  STG.E desc[UR8][R2.64], R15 ;  /* 0x0000000f02007986 */ /* 0x000fe2000c101908 */
[----:B------:R-:W-:Y:S05]  /*07e0*/  EXIT ;  /* 0x000000000000794d */ /* 0x000fea0003800000 */
.L_x_2:
        /* <DEDUP_REMOVED lines=9> */
.L_x_88:


//--------------------- .text._Z12reluGradientPfS_i --------------------------
	.section	.text._Z12reluGradientPfS_i,"ax",@progbits
	.align	128
        .global         _Z12reluGradientPfS_i
        .type           _Z12reluGradientPfS_i,@function
        .size           _Z12reluGradientPfS_i,(.L_x_89 - _Z12reluGradientPfS_i)
        .other          _Z12reluGradientPfS_i,@"STO_CUDA_ENTRY STV_DEFAULT"
_Z12reluGradientPfS_i:
.text._Z12reluGradientPfS_i:
        /* <DEDUP_REMOVED lines=9> */
[----:B------:R-:W1:Y:S07]  /*0090*/  LDCU.64 UR4, c[0x0][0x358] ;  /* 0x00006b00ff0477ac */ /* 0x000e6e0008000a00 */
[----:B------:R-:W2:Y:S01]  /*00a0*/  LDC.64 R4, c[0x0][0x388] ;  /* 0x0000e200ff047b82 */ /* 0x000ea20000000a00 */
[----:B0-----:R-:W-:-:S06]  /*00b0*/  IMAD.WIDE R2, R7, 0x4, R2 ;  /* 0x0000000407027825 */ /* 0x001fcc00078e0202 */
[----:B-1----:R-:W3:Y:S01]  /*00c0*/  LDG.E R2, desc[UR4][R2.64] ;  /* 0x0000000402027981 */ /* 0x002ee2000c1e1900 */
[----:B--2---:R-:W-:-:S05]  /*00d0*/  IMAD.WIDE R4, R7, 0x4, R4 ;  /* 0x0000000407047825 */ /* 0x004fca00078e0204 */
[----:B------:R-:W2:Y:S01]  /*00e0*/  LDG.E R7, desc[UR4][R4.64] ;  /* 0x0000000404077981 */ /* 0x000ea2000c1e1900 */
[----:B---3--:R-:W-:-:S05]  /*00f0*/  FSET.BF.GT.AND R0, R2, RZ, PT ;  /* 0x000000ff0200720a */ /* 0x008fca0003804000 */
[----:B--2---:R-:W-:-:S05]  /*0100*/  FMUL R7, R0, R7 ;  /* 0x0000000700077220 */ /* 0x004fca0000400000 */
[----:B------:R-:W-:Y:S01]  /*0110*/  STG.E desc[UR4][R4.64], R7 ;  /* 0x0000000704007986 */ /* 0x000fe2000c101904 */
[----:B------:R-:W-:Y:S05]  /*0120*/  EXIT ;  /* 0x000000000000794d */ /* 0x000fea0003800000 */
.L_x_3:
        /* <DEDUP_REMOVED lines=13> */
.L_x_89:


//--------------------- .text._Z13denseBackwardPfS_S_S_S_ii --------------------------
	.section	.text._Z13denseBackwardPfS_S_S_S_ii,"ax",@progbits
	.align	128
        .global         _Z13denseBackwardPfS_S_S_S_ii
        .type           _Z13denseBackwardPfS_S_S_S_ii,@function
        .size           _Z13denseBackwardPfS_S_S_S_ii,(.L_x_90 - _Z13denseBackwardPfS_S_S_S_ii)
        .other          _Z13denseBackwardPfS_S_S_S_ii,@"STO_CUDA_ENTRY STV_DEFAULT"
_Z13denseBackwardPfS_S_S_S_ii:
.text._Z13denseBackwardPfS_S_S_S_ii:
[----:B------:R-:W-:Y:S01]  /*0000*/  LDC R1, c[0x0][0x37c] ;  /* 0x0000df00ff017b82 */ /* 0x000fe20000000800 */
[----:B------:R-:W0:Y:S07]  /*0010*/  S2R R3, SR_TID.X ;  /* 0x0000000000037919 */ /* 0x000e2e0000002100 */
[----:B------:R-:W0:Y:S08]  /*0020*/  S2UR UR4, SR_CTAID.X ;  /* 0x00000000000479c3 */ /* 0x000e300000002500 */
[----:B------:R-:W0:Y:S08]  /*0030*/  LDC R0, c[0x0][0x360] ;  /* 0x0000d800ff007b82 */ /* 0x000e300000000800 */
[----:B------:R-:W1:Y:S01]  /*0040*/  LDC R7, c[0x0][0x3a8] ;  /* 0x0000ea00ff077b82 */ /* 0x000e620000000800 */
[----:B0-----:R-:W-:Y:S01]  /*0050*/  IMAD R0, R0, UR4, R3 ;  /* 0x0000000400007c24 */ /* 0x001fe2000f8e0203 */
[----:B-1----:R-:W-:-:S04]  /*0060*/  SHF.L.U32 R3, R7, 0x5, RZ ;  /* 0x0000000507037819 */ /* 0x002fc800000006ff */
[----:B------:R-:W-:-:S13]  /*0070*/  ISETP.GE.AND P0, PT, R0, R3, PT ;  /* 0x000000030000720c */ /* 0x000fda0003f06270 */
[----:B------:R-:W-:Y:S05]  /*0080*/  @P0 EXIT ;  /* 0x000000000000094d */ /* 0x000fea0003800000 */
[----:B------:R-:W0:Y:S01]  /*0090*/  LDCU UR7, c[0x0][0x3ac] ;  /* 0x00007580ff0777ac */ /* 0x000e220008000800 */
[----:B------:R-:W-:Y:S01]  /*00a0*/  HFMA2 R21, -RZ, RZ, 0, 0 ;  /* 0x00000000ff157431 */ /* 0x000fe200000001ff */
[----:B------:R-:W1:Y:S01]  /*00b0*/  LDCU.64 UR12, c[0x0][0x358] ;  /* 0x00006b00ff0c77ac */ /* 0x000e620008000a00 */
[----:B0-----:R-:W-:-:S09]  /*00c0*/  UISETP.GE.AND UP0, UPT, UR7, 0x1, UPT ;  /* 0x000000010700788c */ /* 0x001fd2000bf06270 */
[----:B-1----:R-:W-:Y:S05]  /*00d0*/  BRA.U !UP0, `(.L_x_4) ;  /* 0x0000000908d87547 */ /* 0x002fea000b800000 */
[----:B------:R-:W-:Y:S01]  /*00e0*/  IABS R6, R7 ;  /* 0x0000000700067213 */ /* 0x000fe20000000000 */
[----:B------:R-:W-:Y:S01]  /*00f0*/  UISETP.GE.U32.AND UP1, UPT, UR7, 0x8, UPT ;  /* 0x000000080700788c */ /* 0x000fe2000bf26070 */
[----:B------:R-:W-:Y:S01]  /*0100*/  IABS R8, R0 ;  /* 0x0000000000087213 */ /* 0x000fe20000000000 */
[----:B------:R-:W-:Y:S01]  /*0110*/  ULOP3.LUT UR10, UR7, 0x7, URZ, 0xc0, !UPT ;  /* 0x00000007070a7892 */ /* 0x000fe2000f8ec0ff */
[----:B------:R-:W0:Y:S01]  /*0120*/  I2F.RP R4, R6 ;  /* 0x0000000600047306 */ /* 0x000e220000209400 */
[----:B------:R-:W-:Y:S01]  /*0130*/  MOV R21, RZ ;  /* 0x000000ff00157202 */ /* 0x000fe20000000f00 */
[----:B------:R-:W-:Y:S01]  /*0140*/  UMOV UR4, URZ ;  /* 0x000000ff00047c82 */ /* 0x000fe20008000000 */
[----:B------:R-:W-:-:S05]  /*0150*/  UISETP.NE.AND UP0, UPT, UR10, URZ, UPT ;  /* 0x000000ff0a00728c */ /* 0x000fca000bf05270 */
[----:B0-----:R-:W0:Y:S02]  /*0160*/  MUFU.RCP R4, R4 ;  /* 0x0000000400047308 */ /* 0x001e240000001000 */
[----:B0-----:R-:W-:-:S06]  /*0170*/  IADD3 R2, PT, PT, R4, 0xffffffe, RZ ;  /* 0x0ffffffe04027810 */ /* 0x001fcc0007ffe0ff */
[----:B------:R0:W1:Y:S02]  /*0180*/  F2I.FTZ.U32.TRUNC.NTZ R3, R2 ;  /* 0x0000000200037305 */ /* 0x000064000021f000 */
[----:B0-----:R-:W-:Y:S02]  /*0190*/  MOV R2, RZ ;  /* 0x000000ff00027202 */ /* 0x001fe40000000f00 */
[----:B-1----:R-:W-:-:S05]  /*01a0*/  IADD3 R5, PT, PT, RZ, -R3, RZ ;  /* 0x80000003ff057210 */ /* 0x002fca0007ffe0ff */
[----:B------:R-:W-:-:S04]  /*01b0*/  IMAD R5, R5, R6, RZ ;  /* 0x0000000605057224 */ /* 0x000fc800078e02ff */
[----:B------:R-:W-:Y:S01]  /*01c0*/  IMAD.HI.U32 R3, R3, R5, R2 ;  /* 0x0000000503037227 */ /* 0x000fe200078e0002 */
[----:B------:R-:W-:-:S04]  /*01d0*/  LOP3.LUT R2, R0, R7, RZ, 0x3c, !PT ;  /* 0x0000000700027212 */ /* 0x000fc800078e3cff */
[----:B------:R-:W-:Y:S01]  /*01e0*/  ISETP.GE.AND P1, PT, R2, RZ, PT ;  /* 0x000000ff0200720c */ /* 0x000fe20003f26270 */
[----:B------:R-:W-:-:S05]  /*01f0*/  IMAD.HI.U32 R5, R3, R8, RZ ;  /* 0x0000000803057227 */ /* 0x000fca00078e00ff */
[----:B------:R-:W-:-:S05]  /*0200*/  IADD3 R3, PT, PT, -R5, RZ, RZ ;  /* 0x000000ff05037210 */ /* 0x000fca0007ffe1ff */
[----:B------:R-:W-:-:S05]  /*0210*/  IMAD R3, R6, R3, R8 ;  /* 0x0000000306037224 */ /* 0x000fca00078e0208 */
[----:B------:R-:W-:-:S13]  /*0220*/  ISETP.GT.U32.AND P2, PT, R6, R3, PT ;  /* 0x000000030600720c */ /* 0x000fda0003f44070 */
[-C--:B------:R-:W-:Y:S02]  /*0230*/  @!P2 IADD3 R3, PT, PT, R3, -R6.reuse, RZ ;  /* 0x800000060303a210 */ /* 0x080fe40007ffe0ff */
[----:B------:R-:W-:Y:S02]  /*0240*/  @!P2 IADD3 R5, PT, PT, R5, 0x1, RZ ;  /* 0x000000010505a810 */ /* 0x000fe40007ffe0ff */
[----:B------:R-:W-:Y:S02]  /*0250*/  ISETP.GE.U32.AND P0, PT, R3, R6, PT ;  /* 0x000000060300720c */ /* 0x000fe40003f06070 */
[----:B------:R-:W-:Y:S01]  /*0260*/  ISETP.NE.AND P2, PT, R7, RZ, PT ;  /* 0x000000ff0700720c */ /* 0x000fe20003f45270 */
[----:B------:R-:W0:Y:S10]  /*0270*/  LDC.64 R2, c[0x0][0x380] ;  /* 0x0000e000ff027b82 */ /* 0x000e340000000a00 */
[----:B------:R-:W-:-:S04]  /*0280*/  @P0 IADD3 R5, PT, PT, R5, 0x1, RZ ;  /* 0x0000000105050810 */ /* 0x000fc80007ffe0ff */
[----:B------:R-:W-:Y:S02]  /*0290*/  @!P1 IADD3 R5, PT, PT, -R5, RZ, RZ ;  /* 0x000000ff05059210 */ /* 0x000fe40007ffe1ff */
[----:B------:R-:W-:-:S04]  /*02a0*/  @!P2 LOP3.LUT R5, RZ, R7, RZ, 0x33, !PT ;  /* 0x00000007ff05a212 */ /* 0x000fc800078e33ff */
[C---:B------:R-:W-:Y:S01]  /*02b0*/  IADD3 R12, PT, PT, -R5.reuse, RZ, RZ ;  /* 0x000000ff050c7210 */ /* 0x040fe20007ffe1ff */
[----:B------:R-:W-:Y:S02]  /*02c0*/  IMAD R11, R5, UR7, RZ ;  /* 0x00000007050b7c24 */ /* 0x000fe4000f8e02ff */
[----:B0-----:R-:W-:-:S04]  /*02d0*/  IMAD.WIDE R2, R0, 0x4, R2 ;  /* 0x0000000400027825 */ /* 0x001fc800078e0202 */
[----:B------:R-:W-:-:S04]  /*02e0*/  IMAD R12, R7, R12, R0 ;  /* 0x0000000c070c7224 */ /* 0x000fc800078e0200 */
[----:B------:R-:W-:Y:S01]  /*02f0*/  IMAD R12, R12, UR7, RZ ;  /* 0x000000070c0c7c24 */ /* 0x000fe2000f8e02ff */
[----:B------:R-:W-:Y:S06]  /*0300*/  BRA.U !UP1, `(.L_x_5) ;  /* 0x0000000509107547 */ /* 0x000fec000b800000 */
[----:B------:R-:W0:Y:S01]  /*0310*/  LDCU.64 UR8, c[0x0][0x3a0] ;  /* 0x00007400ff0877ac */ /* 0x000e220008000a00 */
[----:B------:R-:W-:Y:S02]  /*0320*/  MOV R21, RZ ;  /* 0x000000ff00157202 */ /* 0x000fe40000000f00 */
[----:B------:R-:W-:Y:S01]  /*0330*/  MOV R13, R12 ;  /* 0x0000000c000d7202 */ /* 0x000fe20000000f00 */
[----:B------:R-:W-:Y:S01]  /*0340*/  ULOP3.LUT UR4, UR7, 0x7ffffff8, URZ, 0xc0, !UPT ;  /* 0x7ffffff807047892 */ /* 0x000fe2000f8ec0ff */
[----:B------:R-:W-:Y:S01]  /*0350*/  MOV R10, R11 ;  /* 0x0000000b000a7202 */ /* 0x000fe20000000f00 */
[----:B0-----:R-:W-:Y:S02]  /*0360*/  UIADD3 UR5, UP1, UPT, UR8, 0x10, URZ ;  /* 0x0000001008057890 */ /* 0x001fe4000ff3e0ff */
[----:B------:R-:W-:Y:S02]  /*0370*/  UIADD3 UR8, UPT, UPT, -UR4, URZ, URZ ;  /* 0x000000ff04087290 */ /* 0x000fe4000fffe1ff */
[----:B------:R-:W-:-:S12]  /*0380*/  UIADD3.X UR6, UPT, UPT, URZ, UR9, URZ, UP1, !UPT ;  /* 0x00000009ff067290 */ /* 0x000fd80008ffe4ff */
.L_x_6:
[----:B------:R-:W0:Y:S01]  /*0390*/  LDC.64 R8, c[0x0][0x390] ;  /* 0x0000e400ff087b82 */ /* 0x000e220000000a00 */
[----:B------:R-:W2:Y:S07]  /*03a0*/  LDG.E R15, desc[UR12][R2.64] ;  /* 0x0000000c020f7981 */ /* 0x000eae000c1e1900 */
[----:B------:R-:W1:Y:S01]  /*03b0*/  LDC.64 R6, c[0x0][0x388] ;  /* 0x0000e200ff067b82 */ /* 0x000e620000000a00 */
[----:B0-----:R-:W-:-:S05]  /*03c0*/  IMAD.WIDE R8, R10, 0x4, R8 ;  /* 0x000000040a087825 */ /* 0x001fca00078e0208 */
[----:B------:R-:W2:Y:S01]  /*03d0*/  LDG.E R22, desc[UR12][R8.64] ;  /* 0x0000000c08167981 */ /* 0x000ea2000c1e1900 */
[----:B------:R-:W-:Y:S02]  /*03e0*/  MOV R4, UR5 ;  /* 0x0000000500047c02 */ /* 0x000fe40008000f00 */
[----:B------:R-:W-:Y:S01]  /*03f0*/  MOV R5, UR6 ;  /* 0x0000000600057c02 */ /* 0x000fe20008000f00 */
[----:B-1----:R-:W-:-:S04]  /*0400*/  IMAD.WIDE R6, R13, 0x4, R6 ;  /* 0x000000040d067825 */ /* 0x002fc800078e0206 */
[----:B------:R-:W-:Y:S01]  /*0410*/  IMAD.WIDE R4, R13, 0x4, R4 ;  /* 0x000000040d047825 */ /* 0x000fe200078e0204 */
[----:B------:R-:W3:Y:S03]  /*0420*/  LDG.E R25, desc[UR12][R6.64] ;  /* 0x0000000c06197981 */ /* 0x000ee6000c1e1900 */
[----:B--2---:R-:W-:-:S05]  /*0430*/  FMUL R15, R22, R15 ;  /* 0x0000000f160f7220 */ /* 0x004fca0000400000 */
[----:B------:R0:W-:Y:S04]  /*0440*/  REDG.E.ADD.F32.FTZ.RN.STRONG.GPU desc[UR12][R4.64+-0x10], R15 ;  /* 0xfffff00f040079a6 */ /* 0x0001e8000c12f30c */
[----:B------:R-:W2:Y:S04]  /*0450*/  LDG.E R23, desc[UR12][R8.64+0x4] ;  /* 0x0000040c08177981 */ /* 0x000ea8000c1e1900 */
[----:B------:R-:W2:Y:S04]  /*0460*/  LDG.E R14, desc[UR12][R2.64] ;  /* 0x0000000c020e7981 */ /* 0x000ea8000c1e1900 */
[----:B------:R-:W4:Y:S01]  /*0470*/  LDG.E R24, desc[UR12][R6.64+0x4] ;  /* 0x0000040c06187981 */ /* 0x000f22000c1e1900 */
[----:B--2---:R-:W-:-:S05]  /*0480*/  FMUL R27, R23, R14 ;  /* 0x0000000e171b7220 */ /* 0x004fca0000400000 */
[----:B------:R1:W-:Y:S04]  /*0490*/  REDG.E.ADD.F32.FTZ.RN.STRONG.GPU desc[UR12][R4.64+-0xc], R27 ;  /* 0xfffff41b040079a6 */ /* 0x0003e8000c12f30c */
[----:B------:R-:W2:Y:S04]  /*04a0*/  LDG.E R19, desc[UR12][R8.64+0x8] ;  /* 0x0000080c08137981 */ /* 0x000ea8000c1e1900 */
[----:B------:R-:W2:Y:S04]  /*04b0*/  LDG.E R14, desc[UR12][R2.64] ;  /* 0x0000000c020e7981 */ /* 0x000ea8000c1e1900 */
[----:B------:R-:W5:Y:S01]  /*04c0*/  LDG.E R20, desc[UR12][R6.64+0x8] ;  /* 0x0000080c06147981 */ /* 0x000f62000c1e1900 */
[----:B--2---:R-:W-:-:S05]  /*04d0*/  FMUL R29, R19, R14 ;  /* 0x0000000e131d7220 */ /* 0x004fca0000400000 */
[----:B------:R2:W-:Y:S04]  /*04e0*/  REDG.E.ADD.F32.FTZ.RN.STRONG.GPU desc[UR12][R4.64+-0x8], R29 ;  /* 0xfffff81d040079a6 */ /* 0x0005e8000c12f30c */
[----:B------:R-:W3:Y:S04]  /*04f0*/  LDG.E R17, desc[UR12][R8.64+0xc] ;  /* 0x00000c0c08117981 */ /* 0x000ee8000c1e1900 */
[----:B------:R-:W3:Y:S04]  /*0500*/  LDG.E R14, desc[UR12][R2.64] ;  /* 0x0000000c020e7981 */ /* 0x000ee8000c1e1900 */
[----:B------:R-:W5:Y:S01]  /*0510*/  LDG.E R18, desc[UR12][R6.64+0xc] ;  /* 0x00000c0c06127981 */ /* 0x000f62000c1e1900 */
[----:B---3--:R-:W-:-:S05]  /*0520*/  FMUL R26, R17, R14 ;  /* 0x0000000e111a7220 */ /* 0x008fca0000400000 */
[----:B------:R3:W-:Y:S04]  /*0530*/  REDG.E.ADD.F32.FTZ.RN.STRONG.GPU desc[UR12][R4.64+-0x4], R26 ;  /* 0xfffffc1a040079a6 */ /* 0x0007e8000c12f30c */
[----:B0-----:R-:W1:Y:S04]  /*0540*/  LDG.E R15, desc[UR12][R8.64+0x10] ;  /* 0x0000100c080f7981 */ /* 0x001e68000c1e1900 */
[----:B------:R-:W1:Y:S04]  /*0550*/  LDG.E R14, desc[UR12][R2.64] ;  /* 0x0000000c020e7981 */ /* 0x000e68000c1e1900 */
[----:B------:R-:W5:Y:S01]  /*0560*/  LDG.E R16, desc[UR12][R6.64+0x10] ;  /* 0x0000100c06107981 */ /* 0x000f62000c1e1900 */
[----:B-1----:R-:W-:-:S05]  /*0570*/  FMUL R27, R15, R14 ;  /* 0x0000000e0f1b7220 */ /* 0x002fca0000400000 */
[----:B------:R0:W-:Y:S04]  /*0580*/  REDG.E.ADD.F32.FTZ.RN.STRONG.GPU desc[UR12][R4.64], R27 ;  /* 0x0000001b040079a6 */ /* 0x0001e8000c12f30c */
[----:B------:R-:W4:Y:S04]  /*0590*/  LDG.E R14, desc[UR12][R8.64+0x14] ;  /* 0x0000140c080e7981 */ /* 0x000f28000c1e1900 */
[----:B--2---:R-:W4:Y:S01]  /*05a0*/  LDG.E R29, desc[UR12][R2.64] ;  /* 0x0000000c021d7981 */ /* 0x004f22000c1e1900 */
[----:B------:R-:W-:-:S03]  /*05b0*/  FFMA R22, R22, R25, R21 ;  /* 0x0000001916167223 */ /* 0x000fc60000000015 */
[----:B------:R-:W2:Y:S01]  /*05c0*/  LDG.E R25, desc[UR12][R6.64+0x14] ;  /* 0x0000140c06197981 */ /* 0x000ea2000c1e1900 */
[----:B----4-:R-:W-:-:S05]  /*05d0*/  FMUL R29, R14, R29 ;  /* 0x0000001d0e1d7220 */ /* 0x010fca0000400000 */
[----:B------:R1:W-:Y:S04]  /*05e0*/  REDG.E.ADD.F32.FTZ.RN.STRONG.GPU desc[UR12][R4.64+0x4], R29 ;  /* 0x0000041d040079a6 */ /* 0x0003e8000c12f30c */
[----:B------:R-:W4:Y:S04]  /*05f0*/  LDG.E R21, desc[UR12][R8.64+0x18] ;  /* 0x0000180c08157981 */ /* 0x000f28000c1e1900 */
[----:B---3--:R-:W4:Y:S01]  /*0600*/  LDG.E R26, desc[UR12][R2.64] ;  /* 0x0000000c021a7981 */ /* 0x008f22000c1e1900 */
[----:B------:R-:W-:-:S03]  /*0610*/  FFMA R24, R23, R24, R22 ;  /* 0x0000001817187223 */ /* 0x000fc60000000016 */
[----:B------:R-:W3:Y:S01]  /*0620*/  LDG.E R22, desc[UR12][R6.64+0x18] ;  /* 0x0000180c06167981 */ /* 0x000ee2000c1e1900 */
[----:B----4-:R-:W-:-:S05]  /*0630*/  FMUL R26, R21, R26 ;  /* 0x0000001a151a7220 */ /* 0x010fca0000400000 */
[----:B------:R1:W-:Y:S04]  /*0640*/  REDG.E.ADD.F32.FTZ.RN.STRONG.GPU desc[UR12][R4.64+0x8], R26 ;  /* 0x0000081a040079a6 */ /* 0x0003e8000c12f30c */
[----:B------:R-:W4:Y:S04]  /*0650*/  LDG.E R23, desc[UR12][R8.64+0x1c] ;  /* 0x00001c0c08177981 */ /* 0x000f28000c1e1900 */
[----:B------:R-:W4:Y:S04]  /*0660*/  LDG.E R28, desc[UR12][R2.64] ;  /* 0x0000000c021c7981 */ /* 0x000f28000c1e1900 */
[----:B0-----:R-:W3:Y:S01]  /*0670*/  LDG.E R27, desc[UR12][R6.64+0x1c] ;  /* 0x00001c0c061b7981 */ /* 0x001ee2000c1e1900 */
[----:B-----5:R-:W-:Y:S01]  /*0680*/  FFMA R20, R19, R20, R24 ;  /* 0x0000001413147223 */ /* 0x020fe20000000018 */
[----:B------:R-:W-:-:S03]  /*0690*/  UIADD3 UR8, UPT, UPT, UR8, 0x8, URZ ;  /* 0x0000000808087890 */ /* 0x000fc6000fffe0ff */
[----:B------:R-:W-:Y:S01]  /*06a0*/  FFMA R18, R17, R18, R20 ;  /* 0x0000001211127223 */ /* 0x000fe20000000014 */
[----:B------:R-:W-:Y:S01]  /*06b0*/  UISETP.NE.AND UP1, UPT, UR8, URZ, UPT ;  /* 0x000000ff0800728c */ /* 0x000fe2000bf25270 */
[----:B----4-:R-:W-:-:S05]  /*06c0*/  FMUL R28, R23, R28 ;  /* 0x0000001c171c7220 */ /* 0x010fca0000400000 */
[----:B------:R1:W-:Y:S01]  /*06d0*/  REDG.E.ADD.F32.FTZ.RN.STRONG.GPU desc[UR12][R4.64+0xc], R28 ;  /* 0x00000c1c040079a6 */ /* 0x0003e2000c12f30c */
[----:B------:R-:W-:-:S04]  /*06e0*/  FFMA R15, R15, R16, R18 ;  /* 0x000000100f0f7223 */ /* 0x000fc80000000012 */
[----:B--2---:R-:W-:-:S04]  /*06f0*/  FFMA R14, R14, R25, R15 ;  /* 0x000000190e0e7223 */ /* 0x004fc8000000000f */
[----:B---3--:R-:W-:Y:S01]  /*0700*/  FFMA R14, R21, R22, R14 ;  /* 0x00000016150e7223 */ /* 0x008fe2000000000e */
[----:B------:R-:W-:Y:S02]  /*0710*/  IADD3 R10, PT, PT, R10, 0x8, RZ ;  /* 0x000000080a0a7810 */ /* 0x000fe40007ffe0ff */
[----:B------:R-:W-:Y:S01]  /*0720*/  IADD3 R13, PT, PT, R13, 0x8, RZ ;  /* 0x000000080d0d7810 */ /* 0x000fe20007ffe0ff */
[----:B------:R-:W-:Y:S01]  /*0730*/  FFMA R21, R23, R27, R14 ;  /* 0x0000001b17157223 */ /* 0x000fe2000000000e */
[----:B-1----:R-:W-:Y:S06]  /*0740*/  BRA.U UP1, `(.L_x_6) ;  /* 0xfffffffd01107547 */ /* 0x002fec000b83ffff */
.L_x_5:
[----:B------:R-:W-:Y:S05]  /*0750*/  BRA.U !UP0, `(.L_x_4) ;  /* 0x0000000508387547 */ /* 0x000fea000b800000 */
[----:B------:R-:W-:Y:S02]  /*0760*/  UISETP.GE.U32.AND UP0, UPT, UR10, 0x4, UPT ;  /* 0x000000040a00788c */ /* 0x000fe4000bf06070 */
[----:B------:R-:W-:-:S04]  /*0770*/  ULOP3.LUT UR6, UR7, 0x3, URZ, 0xc0, !UPT ;  /* 0x0000000307067892 */ /* 0x000fc8000f8ec0ff */
[----:B------:R-:W-:-:S03]  /*0780*/  UISETP.NE.AND UP1, UPT, UR6, URZ, UPT ;  /* 0x000000ff0600728c */ /* 0x000fc6000bf25270 */
[----:B------:R-:W-:Y:S08]  /*0790*/  BRA.U !UP0, `(.L_x_7) ;  /* 0x0000000108847547 */ /* 0x000ff0000b800000 */
[----:B------:R-:W0:Y:S01]  /*07a0*/  LDC.64 R4, c[0x0][0x390] ;  /* 0x0000e400ff047b82 */ /* 0x000e220000000a00 */
[----:B------:R-:W-:Y:S01]  /*07b0*/  IADD3 R7, PT, PT, R11, UR4, RZ ;  /* 0x000000040b077c10 */ /* 0x000fe2000fffe0ff */
[----:B------:R-:W2:Y:S06]  /*07c0*/  LDG.E R15, desc[UR12][R2.64] ;  /* 0x0000000c020f7981 */ /* 0x000eac000c1e1900 */
[----:B------:R-:W1:Y:S01]  /*07d0*/  LDC.64 R8, c[0x0][0x3a0] ;  /* 0x0000e800ff087b82 */ /* 0x000e620000000a00 */
[----:B0-----:R-:W-:-:S07]  /*07e0*/  IMAD.WIDE R4, R7, 0x4, R4 ;  /* 0x0000000407047825 */ /* 0x001fce00078e0204 */
[----:B------:R-:W0:Y:S01]  /*07f0*/  LDC.64 R6, c[0x0][0x388] ;  /* 0x0000e200ff067b82 */ /* 0x000e220000000a00 */
[----:B------:R-:W2:Y:S01]  /*0800*/  LDG.E R10, desc[UR12][R4.64] ;  /* 0x0000000c040a7981 */ /* 0x000ea2000c1e1900 */
[----:B------:R-:W-:-:S05]  /*0810*/  IADD3 R13, PT, PT, R12, UR4, RZ ;  /* 0x000000040c0d7c10 */ /* 0x000fca000fffe0ff */
[----:B-1----:R-:W-:-:S04]  /*0820*/  IMAD.WIDE R8, R13, 0x4, R8 ;  /* 0x000000040d087825 */ /* 0x002fc800078e0208 */
[----:B0-----:R-:W-:-:S05]  /*0830*/  IMAD.WIDE R6, R13, 0x4, R6 ;  /* 0x000000040d067825 */ /* 0x001fca00078e0206 */
[----:B------:R-:W3:Y:S01]  /*0840*/  LDG.E R13, desc[UR12][R6.64] ;  /* 0x0000000c060d7981 */ /* 0x000ee2000c1e1900 */
        /* <DEDUP_REMOVED lines=8> */
[----:B------:R-:W2:Y:S02]  /*08d0*/  LDG.E R19, desc[UR12][R2.64] ;  /* 0x0000000c02137981 */ /* 0x000ea4000c1e1900 */
[----:B--2---:R-:W-:-:S02]  /*08e0*/  FMUL R23, R18, R19 ;  /* 0x0000001312177220 */ /* 0x004fc40000400000 */
[----:B------:R-:W2:Y:S04]  /*08f0*/  LDG.E R19, desc[UR12][R6.64+0x8] ;  /* 0x0000080c06137981 */ /* 0x000ea8000c1e1900 */
[----:B------:R1:W-:Y:S04]  /*0900*/  REDG.E.ADD.F32.FTZ.RN.STRONG.GPU desc[UR12][R8.64+0x8], R23 ;  /* 0x00000817080079a6 */ /* 0x0003e8000c12f30c */
[----:B------:R-:W5:Y:S04]  /*0910*/  LDG.E R20, desc[UR12][R4.64+0xc] ;  /* 0x00000c0c04147981 */ /* 0x000f68000c1e1900 */
[----:B------:R-:W5:Y:S04]  /*0920*/  LDG.E R25, desc[UR12][R2.64] ;  /* 0x0000000c02197981 */ /* 0x000f68000c1e1900 */
[----:B0-----:R-:W2:Y:S01]  /*0930*/  LDG.E R15, desc[UR12][R6.64+0xc] ;  /* 0x00000c0c060f7981 */ /* 0x001ea2000c1e1900 */
[----:B---3--:R-:W-:Y:S01]  /*0940*/  FFMA R13, R10, R13, R21 ;  /* 0x0000000d0a0d7223 */ /* 0x008fe20000000015 */
[----:B-----5:R-:W-:-:S05]  /*0950*/  FMUL R25, R20, R25 ;  /* 0x0000001914197220 */ /* 0x020fca0000400000 */
[----:B------:R1:W-:Y:S01]  /*0960*/  REDG.E.ADD.F32.FTZ.RN.STRONG.GPU desc[UR12][R8.64+0xc], R25 ;  /* 0x00000c19080079a6 */ /* 0x0003e2000c12f30c */
[----:B----4-:R-:W-:-:S04]  /*0970*/  FFMA R13, R14, R16, R13 ;  /* 0x000000100e0d7223 */ /* 0x010fc8000000000d */
[----:B--2---:R-:W-:Y:S01]  /*0980*/  FFMA R13, R18, R19, R13 ;  /* 0x00000013120d7223 */ /* 0x004fe2000000000d */
[----:B------:R-:W-:-:S03]  /*0990*/  UIADD3 UR4, UPT, UPT, UR4, 0x4, URZ ;  /* 0x0000000404047890 */ /* 0x000fc6000fffe0ff */
[----:B------:R-:W-:-:S09]  /*09a0*/  FFMA R21, R20, R15, R13 ;  /* 0x0000000f14157223 */ /* 0x000fd2000000000d */
.L_x_7:
[----:B------:R-:W-:Y:S05]  /*09b0*/  BRA.U !UP1, `(.L_x_4) ;  /* 0x0000000109a07547 */ /* 0x000fea000b800000 */
[----:B------:R-:W-:Y:S02]  /*09c0*/  UISETP.NE.AND UP0, UPT, UR6, 0x1, UPT ;  /* 0x000000010600788c */ /* 0x000fe4000bf05270 */
[----:B------:R-:W-:-:S04]  /*09d0*/  ULOP3.LUT UR5, UR7, 0x1, URZ, 0xc0, !UPT ;  /* 0x0000000107057892 */ /* 0x000fc8000f8ec0ff */
[----:B------:R-:W-:-:S03]  /*09e0*/  UISETP.NE.U32.AND UP1, UPT, UR5, 0x1, UPT ;  /* 0x000000010500788c */ /* 0x000fc6000bf25070 */
[----:B------:R-:W-:Y:S08]  /*09f0*/  BRA.U !UP0, `(.L_x_8) ;  /* 0x0000000108547547 */ /* 0x000ff0000b800000 */
[----:B-1----:R-:W0:Y:S01]  /*0a00*/  LDC.64 R8, c[0x0][0x390] ;  /* 0x0000e400ff087b82 */ /* 0x002e220000000a00 */
        /* <DEDUP_REMOVED lines=8> */
[----:B0-----:R-:W-:-:S04]  /*0a90*/  IMAD.WIDE R4, R15, 0x4, R4 ;  /* 0x000000040f047825 */ /* 0x001fc800078e0204 */
[----:B--2---:R-:W-:Y:S02]  /*0aa0*/  FMUL R15, R10, R13 ;  /* 0x0000000d0a0f7220 */ /* 0x004fe40000400000 */
[----:B------:R-:W2:Y:S04]  /*0ab0*/  LDG.E R13, desc[UR12][R6.64] ;  /* 0x0000000c060d7981 */ /* 0x000ea8000c1e1900 */
[----:B------:R0:W-:Y:S04]  /*0ac0*/  REDG.E.ADD.F32.FTZ.RN.STRONG.GPU desc[UR12][R4.64], R15 ;  /* 0x0000000f040079a6 */ /* 0x0001e8000c12f30c */
[----:B------:R-:W3:Y:S04]  /*0ad0*/  LDG.E R14, desc[UR12][R8.64+0x4] ;  /* 0x0000040c080e7981 */ /* 0x000ee8000c1e1900 */
[----:B------:R-:W3:Y:S04]  /*0ae0*/  LDG.E R17, desc[UR12][R2.64] ;  /* 0x0000000c02117981 */ /* 0x000ee8000c1e1900 */
[----:B------:R-:W4:Y:S01]  /*0af0*/  LDG.E R16, desc[UR12][R6.64+0x4] ;  /* 0x0000040c06107981 */ /* 0x000f22000c1e1900 */
[----:B---3--:R-:W-:-:S05]  /*0b00*/  FMUL R17, R14, R17 ;  /* 0x000000110e117220 */ /* 0x008fca0000400000 */
[----:B------:R0:W-:Y:S01]  /*0b10*/  REDG.E.ADD.F32.FTZ.RN.STRONG.GPU desc[UR12][R4.64+0x4], R17 ;  /* 0x00000411040079a6 */ /* 0x0001e2000c12f30c */
[----:B--2---:R-:W-:Y:S01]  /*0b20*/  FFMA R13, R10, R13, R21 ;  /* 0x0000000d0a0d7223 */ /* 0x004fe20000000015 */
[----:B------:R-:W-:-:S03]  /*0b30*/  UIADD3 UR4, UPT, UPT, UR4, 0x2, URZ ;  /* 0x0000000204047890 */ /* 0x000fc6000fffe0ff */
[----:B----4-:R-:W-:-:S09]  /*0b40*/  FFMA R21, R14, R16, R13 ;  /* 0x000000100e157223 */ /* 0x010fd2000000000d */
.L_x_8:
[----:B------:R-:W-:Y:S05]  /*0b50*/  BRA.U UP1, `(.L_x_4) ;  /* 0x0000000101387547 */ /* 0x000fea000b800000 */
[----:B0-----:R-:W0:Y:S01]  /*0b60*/  LDC.64 R4, c[0x0][0x390] ;  /* 0x0000e400ff047b82 */ /* 0x001e220000000a00 */
[----:B------:R-:W-:Y:S01]  /*0b70*/  IADD3 R11, PT, PT, R11, UR4, RZ ;  /* 0x000000040b0b7c10 */ /* 0x000fe2000fffe0ff */
[----:B------:R-:W2:Y:S06]  /*0b80*/  LDG.E R3, desc[UR12][R2.64] ;  /* 0x0000000c02037981 */ /* 0x000eac000c1e1900 */
[----:B------:R-:W3:Y:S08]  /*0b90*/  LDC.64 R6, c[0x0][0x388] ;  /* 0x0000e200ff067b82 */ /* 0x000ef00000000a00 */
[----:B-1----:R-:W1:Y:S01]  /*0ba0*/  LDC.64 R8, c[0x0][0x3a0] ;  /* 0x0000e800ff087b82 */ /* 0x002e620000000a00 */
[----:B0-----:R-:W-:-:S06]  /*0bb0*/  IMAD.WIDE R4, R11, 0x4, R4 ;  /* 0x000000040b047825 */ /* 0x001fcc00078e0204 */
[----:B------:R-:W2:Y:S01]  /*0bc0*/  LDG.E R4, desc[UR12][R4.64] ;  /* 0x0000000c04047981 */ /* 0x000ea2000c1e1900 */
[----:B------:R-:W-:-:S05]  /*0bd0*/  IADD3 R11, PT, PT, R12, UR4, RZ ;  /* 0x000000040c0b7c10 */ /* 0x000fca000fffe0ff */
[----:B---3--:R-:W-:-:S04]  /*0be0*/  IMAD.WIDE R6, R11, 0x4, R6 ;  /* 0x000000040b067825 */ /* 0x008fc800078e0206 */
[----:B-1----:R-:W-:Y:S02]  /*0bf0*/  IMAD.WIDE R8, R11, 0x4, R8 ;  /* 0x000000040b087825 */ /* 0x002fe400078e0208 */
[----:B------:R-:W3:Y:S02]  /*0c00*/  LDG.E R6, desc[UR12][R6.64] ;  /* 0x0000000c06067981 */ /* 0x000ee4000c1e1900 */
[----:B--2---:R-:W-:-:S05]  /*0c10*/  FMUL R11, R4, R3 ;  /* 0x00000003040b7220 */ /* 0x004fca0000400000 */
[----:B------:R2:W-:Y:S01]  /*0c20*/  REDG.E.ADD.F32.FTZ.RN.STRONG.GPU desc[UR12][R8.64], R11 ;  /* 0x0000000b080079a6 */ /* 0x0005e2000c12f30c */
[----:B---3--:R-:W-:-:S07]  /*0c30*/  FFMA R21, R4, R6, R21 ;  /* 0x0000000604157223 */ /* 0x008fce0000000015 */
.L_x_4:
[----:B------:R-:W3:Y:S02]  /*0c40*/  LDC.64 R2, c[0x0][0x398] ;  /* 0x0000e600ff027b82 */ /* 0x000ee40000000a00 */
[----:B---3--:R-:W-:-:S05]  /*0c50*/  IMAD.WIDE R2, R0, 0x4, R2 ;  /* 0x0000000400027825 */ /* 0x008fca00078e0202 */
[----:B------:R-:W-:Y:S01]  /*0c60*/  STG.E desc[UR12][R2.64], R21 ;  /* 0x0000001502007986 */ /* 0x000fe2000c10190c */
[----:B------:R-:W-:Y:S05]  /*0c70*/  EXIT ;  /* 0x000000000000794d */ /* 0x000fea0003800000 */
.L_x_9:
        /* <DEDUP_REMOVED lines=16> */
.L_x_90:


//--------------------- .text._Z15softmaxGradientPfPiS_ii --------------------------
	.section	.text._Z15softmaxGradientPfPiS_ii,"ax",@progbits
	.align	128
        .global         _Z15softmaxGradientPfPiS_ii
        .type           _Z15softmaxGradientPfPiS_ii,@function
        .size           _Z15softmaxGradientPfPiS_ii,(.L_x_85 - _Z15softmaxGradientPfPiS_ii)
        .other          _Z15softmaxGradientPfPiS_ii,@"STO_CUDA_ENTRY STV_DEFAULT"
_Z15softmaxGradientPfPiS_ii:
.text._Z15softmaxGradientPfPiS_ii:
[----:B------:R-:W-:Y:S01]  /*0000*/  LDC R1, c[0x0][0x37c] ;  /* 0x0000df00ff017b82 */ /* 0x000fe20000000800 */
[----:B------:R-:W0:Y:S07]  /*0010*/  S2R R3, SR_TID.X ;  /* 0x0000000000037919 */ /* 0x000e2e0000002100 */
[----:B------:R-:W0:Y:S08]  /*0020*/  S2UR UR4, SR_CTAID.X ;  /* 0x00000000000479c3 */ /* 0x000e300000002500 */
[----:B------:R-:W0:Y:S08]  /*0030*/  LDC R2, c[0x0][0x360] ;  /* 0x0000d800ff027b82 */ /* 0x000e300000000800 */
[----:B------:R-:W1:Y:S01]  /*0040*/  LDC.64 R4, c[0x0][0x398] ;  /* 0x0000e600ff047b82 */ /* 0x000e620000000a00 */
[----:B0-----:R-:W-:-:S02]  /*0050*/  IMAD R2, R2, UR4, R3 ;  /* 0x0000000402027c24 */ /* 0x001fc4000f8e0203 */
[----:B-1----:R-:W-:-:S05]  /*0060*/  IMAD R3, R5, R4, RZ ;  /* 0x0000000405037224 */ /* 0x002fca00078e02ff */
[----:B------:R-:W-:-:S13]  /*0070*/  ISETP.GE.AND P0, PT, R2, R3, PT ;  /* 0x000000030200720c */ /* 0x000fda0003f06270 */
[----:B------:R-:W-:Y:S05]  /*0080*/  @P0 EXIT ;  /* 0x000000000000094d */ /* 0x000fea0003800000 */
[----:B------:R-:W-:Y:S01]  /*0090*/  IABS R9, R5 ;  /* 0x0000000500097213 */ /* 0x000fe20000000000 */
[----:B------:R-:W0:Y:S03]  /*00a0*/  LDCU.64 UR4, c[0x0][0x358] ;  /* 0x00006b00ff0477ac */ /* 0x000e260008000a00 */
[----:B------:R-:W1:Y:S08]  /*00b0*/  I2F.RP R0, R9 ;  /* 0x0000000900007306 */ /* 0x000e700000209400 */
[----:B-1----:R-:W1:Y:S02]  /*00c0*/  MUFU.RCP R0, R0 ;  /* 0x0000000000007308 */ /* 0x002e640000001000 */
[----:B-1----:R-:W-:-:S06]  /*00d0*/  VIADD R6, R0, 0xffffffe ;  /* 0x0ffffffe00067836 */ /* 0x002fcc0000000000 */
[----:B------:R1:W2:Y:S02]  /*00e0*/  F2I.FTZ.U32.TRUNC.NTZ R7, R6 ;  /* 0x0000000600077305 */ /* 0x0002a4000021f000 */
[----:B-1----:R-:W-:Y:S02]  /*00f0*/  IMAD.MOV.U32 R6, RZ, RZ, RZ ;  /* 0x000000ffff067224 */ /* 0x002fe400078e00ff */
[----:B--2---:R-:W-:-:S04]  /*0100*/  IMAD.MOV R8, RZ, RZ, -R7 ;  /* 0x000000ffff087224 */ /* 0x004fc800078e0a07 */
[----:B------:R-:W-:Y:S01]  /*0110*/  IMAD R3, R8, R9, RZ ;  /* 0x0000000908037224 */ /* 0x000fe200078e02ff */
[----:B------:R-:W-:-:S03]  /*0120*/  IABS R8, R2 ;  /* 0x0000000200087213 */ /* 0x000fc60000000000 */
[----:B------:R-:W-:-:S06]  /*0130*/  IMAD.HI.U32 R7, R7, R3, R6 ;  /* 0x0000000307077227 */ /* 0x000fcc00078e0006 */
[----:B------:R-:W-:Y:S02]  /*0140*/  IMAD.HI.U32 R3, R7, R8, RZ ;  /* 0x0000000807037227 */ /* 0x000fe400078e00ff */
[----:B------:R-:W1:Y:S02]  /*0150*/  LDC.64 R6, c[0x0][0x388] ;  /* 0x0000e200ff067b82 */ /* 0x000e640000000a00 */
[----:B------:R-:W-:-:S04]  /*0160*/  IMAD.MOV R0, RZ, RZ, -R3 ;  /* 0x000000ffff007224 */ /* 0x000fc800078e0a03 */
[----:B------:R-:W-:-:S05]  /*0170*/  IMAD R0, R9, R0, R8 ;  /* 0x0000000009007224 */ /* 0x000fca00078e0208 */
[----:B------:R-:W-:-:S13]  /*0180*/  ISETP.GT.U32.AND P2, PT, R9, R0, PT ;  /* 0x000000000900720c */ /* 0x000fda0003f44070 */
[----:B------:R-:W-:Y:S02]  /*0190*/  @!P2 IMAD.IADD R0, R0, 0x1, -R9 ;  /* 0x000000010000a824 */ /* 0x000fe400078e0a09 */
[----:B------:R-:W-:Y:S01]  /*01a0*/  @!P2 VIADD R3, R3, 0x1 ;  /* 0x000000010303a836 */ /* 0x000fe20000000000 */
[----:B------:R-:W-:Y:S02]  /*01b0*/  ISETP.NE.AND P2, PT, R5, RZ, PT ;  /* 0x000000ff0500720c */ /* 0x000fe40003f45270 */
[----:B------:R-:W-:Y:S02]  /*01c0*/  ISETP.GE.U32.AND P0, PT, R0, R9, PT ;  /* 0x000000090000720c */ /* 0x000fe40003f06070 */
[----:B------:R-:W-:Y:S01]  /*01d0*/  LOP3.LUT R0, R2, R5, RZ, 0x3c, !PT ;  /* 0x0000000502007212 */ /* 0x000fe200078e3cff */
[----:B------:R-:W2:Y:S03]  /*01e0*/  LDC.64 R8, c[0x0][0x380] ;  /* 0x0000e000ff087b82 */ /* 0x000ea60000000a00 */
[----:B------:R-:W-:-:S07]  /*01f0*/  ISETP.GE.AND P1, PT, R0, RZ, PT ;  /* 0x000000ff0000720c */ /* 0x000fce0003f26270 */
[----:B------:R-:W-:-:S06]  /*0200*/  @P0 VIADD R3, R3, 0x1 ;  /* 0x0000000103030836 */ /* 0x000fcc0000000000 */
[----:B------:R-:W-:Y:S01]  /*0210*/  @!P1 IMAD.MOV R3, RZ, RZ, -R3 ;  /* 0x000000ffff039224 */ /* 0x000fe200078e0a03 */
[----:B------:R-:W-:-:S05]  /*0220*/  @!P2 LOP3.LUT R3, RZ, R5, RZ, 0x33, !PT ;  /* 0x00000005ff03a212 */ /* 0x000fca00078e33ff */
[----:B-1----:R-:W-:-:S06]  /*0230*/  IMAD.WIDE R6, R3, 0x4, R6 ;  /* 0x0000000403067825 */ /* 0x002fcc00078e0206 */
[----:B0-----:R-:W3:Y:S01]  /*0240*/  LDG.E R6, desc[UR4][R6.64] ;  /* 0x0000000406067981 */ /* 0x001ee2000c1e1900 */
[----:B--2---:R-:W-:-:S06]  /*0250*/  IMAD.WIDE R8, R2, 0x4, R8 ;  /* 0x0000000402087825 */ /* 0x004fcc00078e0208 */
[----:B------:R-:W2:Y:S01]  /*0260*/  LDG.E R9, desc[UR4][R8.64] ;  /* 0x0000000408097981 */ /* 0x000ea2000c1e1900 */
[----:B------:R-:W-:Y:S01]  /*0270*/  IMAD.MOV R3, RZ, RZ, -R3 ;  /* 0x000000ffff037224 */ /* 0x000fe200078e0a03 */
[----:B------:R-:W-:Y:S01]  /*0280*/  I2FP.F32.S32 R11, R4 ;  /* 0x00000004000b7245 */ /* 0x000fe20000201400 */
[----:B------:R-:W-:Y:S02]  /*0290*/  BSSY.RECONVERGENT B0, `(.L_x_10) ;  /* 0x0000010000007945 */ /* 0x000fe40003800200 */
[----:B------:R-:W-:Y:S01]  /*02a0*/  IMAD R5, R5, R3, R2 ;  /* 0x0000000305057224 */ /* 0x000fe200078e0202 */
[----:B------:R-:W0:Y:S02]  /*02b0*/  MUFU.RCP R4, R11 ;  /* 0x0000000b00047308 */ /* 0x000e240000001000 */
[----:B0-----:R-:W-:-:S04]  /*02c0*/  FFMA R3, -R11, R4, 1 ;  /* 0x3f8000000b037423 */ /* 0x001fc80000000104 */
[----:B------:R-:W-:Y:S01]  /*02d0*/  FFMA R3, R4, R3, R4 ;  /* 0x0000000304037223 */ /* 0x000fe20000000004 */
[----:B---3--:R-:W-:-:S04]  /*02e0*/  ISETP.NE.AND P0, PT, R5, R6, PT ;  /* 0x000000060500720c */ /* 0x008fc80003f05270 */
[----:B------:R-:W-:-:S05]  /*02f0*/  FSEL R0, RZ, 1, P0 ;  /* 0x3f800000ff007808 */ /* 0x000fca0000000000 */
[----:B--2---:R-:W-:-:S04]  /*0300*/  FADD R0, -R0, R9 ;  /* 0x0000000900007221 */ /* 0x004fc80000000100 */
[----:B------:R-:W0:Y:S01]  /*0310*/  FCHK P0, R0, R11 ;  /* 0x0000000b00007302 */ /* 0x000e220000000000 */
[----:B------:R-:W-:-:S04]  /*0320*/  FFMA R4, R0, R3, RZ ;  /* 0x0000000300047223 */ /* 0x000fc800000000ff */
[----:B------:R-:W-:-:S04]  /*0330*/  FFMA R5, -R11, R4, R0 ;  /* 0x000000040b057223 */ /* 0x000fc80000000100 */
[----:B------:R-:W-:Y:S01]  /*0340*/  FFMA R7, R3, R5, R4 ;  /* 0x0000000503077223 */ /* 0x000fe20000000004 */
[----:B0-----:R-:W-:Y:S06]  /*0350*/  @!P0 BRA `(.L_x_11) ;  /* 0x00000000000c8947 */ /* 0x001fec0003800000 */
[----:B------:R-:W-:-:S07]  /*0360*/  MOV R4, 0x380 ;  /* 0x0000038000047802 */ /* 0x000fce0000000f00 */
[----:B------:R-:W-:Y:S05]  /*0370*/  CALL.REL.NOINC `($__internal_0_$__cuda_sm3x_div_rn_noftz_f32_slowpath) ;  /* 0x0000000000187944 */ /* 0x000fea0003c00000 */
[----:B------:R-:W-:-:S07]  /*0380*/  IMAD.MOV.U32 R7, RZ, RZ, R0 ;  /* 0x000000ffff077224 */ /* 0x000fce00078e0000 */
.L_x_11:
[----:B------:R-:W-:Y:S05]  /*0390*/  BSYNC.RECONVERGENT B0 ;  /* 0x0000000000007941 */ /* 0x000fea0003800200 */
.L_x_10:
[----:B------:R-:W0:Y:S02]  /*03a0*/  LDC.64 R4, c[0x0][0x390] ;  /* 0x0000e400ff047b82 */ /* 0x000e240000000a00 */
[----:B0-----:R-:W-:-:S05]  /*03b0*/  IMAD.WIDE R2, R2, 0x4, R4 ;  /* 0x0000000402027825 */ /* 0x001fca00078e0204 */
[----:B------:R-:W-:Y:S01]  /*03c0*/  STG.E desc[UR4][R2.64], R7 ;  /* 0x0000000702007986 */ /* 0x000fe2000c101904 */
[----:B------:R-:W-:Y:S05]  /*03d0*/  EXIT ;  /* 0x000000000000794d */ /* 0x000fea0003800000 */
        .weak           $__internal_0_$__cuda_sm3x_div_rn_noftz_f32_slowpath
        .type           $__internal_0_$__cuda_sm3x_div_rn_noftz_f32_slowpath,@function
        .size           $__internal_0_$__cuda_sm3x_div_rn_noftz_f32_slowpath,(.L_x_85 - $__internal_0_$__cuda_sm3x_div_rn_noftz_f32_slowpath)
$__internal_0_$__cuda_sm3x_div_rn_noftz_f32_slowpath:
[----:B------:R-:W-:Y:S01]  /*03e0*/  SHF.R.U32.HI R5, RZ, 0x17, R11 ;  /* 0x00000017ff057819 */ /* 0x000fe2000001160b */
[----:B------:R-:W-:Y:S01]  /*03f0*/  BSSY.RECONVERGENT B1, `(.L_x_12) ;  /* 0x0000064000017945 */ /* 0x000fe20003800200 */
[--C-:B------:R-:W-:Y:S01]  /*0400*/  SHF.R.U32.HI R3, RZ, 0x17, R0.reuse ;  /* 0x00000017ff037819 */ /* 0x100fe20000011600 */
[----:B------:R-:W-:Y:S01]  /*0410*/  IMAD.MOV.U32 R6, RZ, RZ, R0 ;  /* 0x000000ffff067224 */ /* 0x000fe200078e0000 */
[----:B------:R-:W-:Y:S02]  /*0420*/  LOP3.LUT R5, R5, 0xff, RZ, 0xc0, !PT ;  /* 0x000000ff05057812 */ /* 0x000fe400078ec0ff */
[----:B------:R-:W-:-:S03]  /*0430*/  LOP3.LUT R10, R3, 0xff, RZ, 0xc0, !PT ;  /* 0x000000ff030a7812 */ /* 0x000fc600078ec0ff */
[----:B------:R-:W-:Y:S02]  /*0440*/  VIADD R8, R5, 0xffffffff ;  /* 0xffffffff05087836 */ /* 0x000fe40000000000 */
[----:B------:R-:W-:-:S03]  /*0450*/  VIADD R9, R10, 0xffffffff ;  /* 0xffffffff0a097836 */ /* 0x000fc60000000000 */
[----:B------:R-:W-:-:S04]  /*0460*/  ISETP.GT.U32.AND P0, PT, R8, 0xfd, PT ;  /* 0x000000fd0800780c */ /* 0x000fc80003f04070 */
[----:B------:R-:W-:-:S13]  /*0470*/  ISETP.GT.U32.OR P0, PT, R9, 0xfd, P0 ;  /* 0x000000fd0900780c */ /* 0x000fda0000704470 */
[----:B------:R-:W-:Y:S01]  /*0480*/  @!P0 IMAD.MOV.U32 R7, RZ, RZ, RZ ;  /* 0x000000ffff078224 */ /* 0x000fe200078e00ff */
[----:B------:R-:W-:Y:S06]  /*0490*/  @!P0 BRA `(.L_x_13) ;  /* 0x0000000000608947 */ /* 0x000fec0003800000 */
[----:B------:R-:W-:Y:S01]  /*04a0*/  FSETP.GTU.FTZ.AND P0, PT, |R0|, +INF , PT ;  /* 0x7f8000000000780b */ /* 0x000fe20003f1c200 */
[----:B------:R-:W-:Y:S01]  /*04b0*/  IMAD.MOV.U32 R3, RZ, RZ, R11 ;  /* 0x000000ffff037224 */ /* 0x000fe200078e000b */
[----:B------:R-:W-:-:S04]  /*04c0*/  FSETP.GTU.FTZ.AND P1, PT, |R11|, +INF , PT ;  /* 0x7f8000000b00780b */ /* 0x000fc80003f3c200 */
[----:B------:R-:W-:-:S13]  /*04d0*/  PLOP3.LUT P0, PT, P0, P1, PT, 0xf8, 0x8f ;  /* 0x00000000008f781c */ /* 0x000fda0000703f70 */
[----:B------:R-:W-:Y:S05]  /*04e0*/  @P0 BRA `(.L_x_14) ;  /* 0x00000004004c0947 */ /* 0x000fea0003800000 */
[----:B------:R-:W-:-:S13]  /*04f0*/  LOP3.LUT P0, RZ, R11, 0x7fffffff, R6, 0xc8, !PT ;  /* 0x7fffffff0bff7812 */ /* 0x000fda000780c806 */
[----:B------:R-:W-:Y:S05]  /*0500*/  @!P0 BRA `(.L_x_15) ;  /* 0x00000004003c8947 */ /* 0x000fea0003800000 */
[C---:B------:R-:W-:Y:S02]  /*0510*/  FSETP.NEU.FTZ.AND P2, PT, |R0|.reuse, +INF , PT ;  /* 0x7f8000000000780b */ /* 0x040fe40003f5d200 */
[----:B------:R-:W-:Y:S02]  /*0520*/  FSETP.NEU.FTZ.AND P1, PT, |R3|, +INF , PT ;  /* 0x7f8000000300780b */ /* 0x000fe40003f3d200 */
[----:B------:R-:W-:-:S11]  /*0530*/  FSETP.NEU.FTZ.AND P0, PT, |R0|, +INF , PT ;  /* 0x7f8000000000780b */ /* 0x000fd60003f1d200 */
[----:B------:R-:W-:Y:S05]  /*0540*/  @!P1 BRA !P2, `(.L_x_15) ;  /* 0x00000004002c9947 */ /* 0x000fea0005000000 */
[----:B------:R-:W-:-:S04]  /*0550*/  LOP3.LUT P2, RZ, R6, 0x7fffffff, RZ, 0xc0, !PT ;  /* 0x7fffffff06ff7812 */ /* 0x000fc8000784c0ff */
[----:B------:R-:W-:-:S13]  /*0560*/  PLOP3.LUT P1, PT, P1, P2, PT, 0x2f, 0xf2 ;  /* 0x0000000000f2781c */ /* 0x000fda0000f24577 */
[----:B------:R-:W-:Y:S05]  /*0570*/  @P1 BRA `(.L_x_16) ;  /* 0x0000000400181947 */ /* 0x000fea0003800000 */
[----:B------:R-:W-:-:S04]  /*0580*/  LOP3.LUT P1, RZ, R11, 0x7fffffff, RZ, 0xc0, !PT ;  /* 0x7fffffff0bff7812 */ /* 0x000fc8000782c0ff */
[----:B------:R-:W-:-:S13]  /*0590*/  PLOP3.LUT P0, PT, P0, P1, PT, 0x2f, 0xf2 ;  /* 0x0000000000f2781c */ /* 0x000fda0000702577 */
[----:B------:R-:W-:Y:S05]  /*05a0*/  @P0 BRA `(.L_x_17) ;  /* 0x0000000400000947 */ /* 0x000fea0003800000 */
[----:B------:R-:W-:Y:S02]  /*05b0*/  ISETP.GE.AND P0, PT, R9, RZ, PT ;  /* 0x000000ff0900720c */ /* 0x000fe40003f06270 */
[----:B------:R-:W-:-:S11]  /*05c0*/  ISETP.GE.AND P1, PT, R8, RZ, PT ;  /* 0x000000ff0800720c */ /* 0x000fd60003f26270 */
[----:B------:R-:W-:Y:S02]  /*05d0*/  @P0 IMAD.MOV.U32 R7, RZ, RZ, RZ ;  /* 0x000000ffff070224 */ /* 0x000fe400078e00ff */
[----:B------:R-:W-:Y:S01]  /*05e0*/  @!P0 FFMA R6, R0, 1.84467440737095516160e+19, RZ ;  /* 0x5f80000000068823 */ /* 0x000fe200000000ff */
[----:B------:R-:W-:Y:S02]  /*05f0*/  @!P0 IMAD.MOV.U32 R7, RZ, RZ, -0x40 ;  /* 0xffffffc0ff078424 */ /* 0x000fe400078e00ff */
[----:B------:R-:W-:Y:S02]  /*0600*/  @!P1 FFMA R11, R3, 1.84467440737095516160e+19, RZ ;  /* 0x5f800000030b9823 */ /* 0x000fe400000000ff */
[----:B------:R-:W-:-:S07]  /*0610*/  @!P1 VIADD R7, R7, 0x40 ;  /* 0x0000004007079836 */ /* 0x000fce0000000000 */
.L_x_13:
[----:B------:R-:W-:Y:S01]  /*0620*/  LEA R0, R5, 0xc0800000, 0x17 ;  /* 0xc080000005007811 */ /* 0x000fe200078eb8ff */
[----:B------:R-:W-:Y:S01]  /*0630*/  VIADD R3, R10, 0xffffff81 ;  /* 0xffffff810a037836 */ /* 0x000fe20000000000 */
[----:B------:R-:W-:Y:S03]  /*0640*/  BSSY.RECONVERGENT B2, `(.L_x_18) ;  /* 0x0000035000027945 */ /* 0x000fe60003800200 */
[----:B------:R-:W-:Y:S02]  /*0650*/  IMAD.IADD R11, R11, 0x1, -R0 ;  /* 0x000000010b0b7824 */ /* 0x000fe400078e0a00 */
[----:B------:R-:W-:Y:S02]  /*0660*/  IMAD R0, R3, -0x800000, R6 ;  /* 0xff80000003007824 */ /* 0x000fe400078e0206 */
[----:B------:R-:W0:Y:S01]  /*0670*/  MUFU.RCP R8, R11 ;  /* 0x0000000b00087308 */ /* 0x000e220000001000 */
[----:B------:R-:W-:-:S04]  /*0680*/  FADD.FTZ R9, -R11, -RZ ;  /* 0x800000ff0b097221 */ /* 0x000fc80000010100 */
[----:B0-----:R-:W-:-:S04]  /*0690*/  FFMA R13, R8, R9, 1 ;  /* 0x3f800000080d7423 */ /* 0x001fc80000000009 */
[----:B------:R-:W-:-:S04]  /*06a0*/  FFMA R15, R8, R13, R8 ;  /* 0x0000000d080f7223 */ /* 0x000fc80000000008 */
[----:B------:R-:W-:-:S04]  /*06b0*/  FFMA R6, R0, R15, RZ ;  /* 0x0000000f00067223 */ /* 0x000fc800000000ff */
[----:B------:R-:W-:-:S04]  /*06c0*/  FFMA R13, R9, R6, R0 ;  /* 0x00000006090d7223 */ /* 0x000fc80000000000 */
[----:B------:R-:W-:Y:S01]  /*06d0*/  FFMA R8, R15, R13, R6 ;  /* 0x0000000d0f087223 */ /* 0x000fe20000000006 */
[----:B------:R-:W-:-:S03]  /*06e0*/  IADD3 R6, PT, PT, R3, 0x7f, -R5 ;  /* 0x0000007f03067810 */ /* 0x000fc60007ffe805 */
[----:B------:R-:W-:Y:S02]  /*06f0*/  FFMA R9, R9, R8, R0 ;  /* 0x0000000809097223 */ /* 0x000fe40000000000 */
[----:B------:R-:W-:Y:S02]  /*0700*/  IMAD.IADD R6, R6, 0x1, R7 ;  /* 0x0000000106067824 */ /* 0x000fe400078e0207 */
[----:B------:R-:W-:-:S05]  /*0710*/  FFMA R0, R15, R9, R8 ;  /* 0x000000090f007223 */ /* 0x000fca0000000008 */
[----:B------:R-:W-:-:S04]  /*0720*/  SHF.R.U32.HI R3, RZ, 0x17, R0 ;  /* 0x00000017ff037819 */ /* 0x000fc80000011600 */
[----:B------:R-:W-:-:S05]  /*0730*/  LOP3.LUT R3, R3, 0xff, RZ, 0xc0, !PT ;  /* 0x000000ff03037812 */ /* 0x000fca00078ec0ff */
[----:B------:R-:W-:-:S04]  /*0740*/  IMAD.IADD R7, R3, 0x1, R6 ;  /* 0x0000000103077824 */ /* 0x000fc800078e0206 */
[----:B------:R-:W-:-:S05]  /*0750*/  VIADD R3, R7, 0xffffffff ;  /* 0xffffffff07037836 */ /* 0x000fca0000000000 */
[----:B------:R-:W-:-:S13]  /*0760*/  ISETP.GE.U32.AND P0, PT, R3, 0xfe, PT ;  /* 0x000000fe0300780c */ /* 0x000fda0003f06070 */
[----:B------:R-:W-:Y:S05]  /*0770*/  @!P0 BRA `(.L_x_19) ;  /* 0x0000000000808947 */ /* 0x000fea0003800000 */
[----:B------:R-:W-:-:S13]  /*0780*/  ISETP.GT.AND P0, PT, R7, 0xfe, PT ;  /* 0x000000fe0700780c */ /* 0x000fda0003f04270 */
[----:B------:R-:W-:Y:S05]  /*0790*/  @P0 BRA `(.L_x_20) ;  /* 0x00000000006c0947 */ /* 0x000fea0003800000 */
[----:B------:R-:W-:-:S13]  /*07a0*/  ISETP.GE.AND P0, PT, R7, 0x1, PT ;  /* 0x000000010700780c */ /* 0x000fda0003f06270 */
[----:B------:R-:W-:Y:S05]  /*07b0*/  @P0 BRA `(.L_x_21) ;  /* 0x0000000000740947 */ /* 0x000fea0003800000 */
[----:B------:R-:W-:Y:S02]  /*07c0*/  ISETP.GE.AND P0, PT, R7, -0x18, PT ;  /* 0xffffffe80700780c */ /* 0x000fe40003f06270 */
[----:B------:R-:W-:-:S11]  /*07d0*/  LOP3.LUT R0, R0, 0x80000000, RZ, 0xc0, !PT ;  /* 0x8000000000007812 */ /* 0x000fd600078ec0ff */
[----:B------:R-:W-:Y:S05]  /*07e0*/  @!P0 BRA `(.L_x_21) ;  /* 0x0000000000688947 */ /* 0x000fea0003800000 */
[CCC-:B------:R-:W-:Y:S01]  /*07f0*/  FFMA.RZ R3, R15.reuse, R9.reuse, R8.reuse ;  /* 0x000000090f037223 */ /* 0x1c0fe2000000c008 */
[-CC-:B------:R-:W-:Y:S01]  /*0800*/  FFMA.RM R6, R15, R9.reuse, R8.reuse ;  /* 0x000000090f067223 */ /* 0x180fe20000004008 */
[C---:B------:R-:W-:Y:S02]  /*0810*/  ISETP.NE.AND P2, PT, R7.reuse, RZ, PT ;  /* 0x000000ff0700720c */ /* 0x040fe40003f45270 */
[----:B------:R-:W-:Y:S02]  /*0820*/  ISETP.NE.AND P1, PT, R7, RZ, PT ;  /* 0x000000ff0700720c */ /* 0x000fe40003f25270 */
[----:B------:R-:W-:Y:S01]  /*0830*/  LOP3.LUT R5, R3, 0x7fffff, RZ, 0xc0, !PT ;  /* 0x007fffff03057812 */ /* 0x000fe200078ec0ff */
[----:B------:R-:W-:Y:S01]  /*0840*/  FFMA.RP R3, R15, R9, R8 ;  /* 0x000000090f037223 */ /* 0x000fe20000008008 */
[----:B------:R-:W-:Y:S02]  /*0850*/  VIADD R8, R7, 0x20 ;  /* 0x0000002007087836 */ /* 0x000fe40000000000 */
[----:B------:R-:W-:Y:S01]  /*0860*/  LOP3.LUT R5, R5, 0x800000, RZ, 0xfc, !PT ;  /* 0x0080000005057812 */ /* 0x000fe200078efcff */
[----:B------:R-:W-:Y:S01]  /*0870*/  IMAD.MOV R7, RZ, RZ, -R7 ;  /* 0x000000ffff077224 */ /* 0x000fe200078e0a07 */
[----:B------:R-:W-:-:S02]  /*0880*/  FSETP.NEU.FTZ.AND P0, PT, R3, R6, PT ;  /* 0x000000060300720b */ /* 0x000fc40003f1d000 */
[----:B------:R-:W-:Y:S02]  /*0890*/  SHF.L.U32 R8, R5, R8, RZ ;  /* 0x0000000805087219 */ /* 0x000fe400000006ff */
[----:B------:R-:W-:Y:S02]  /*08a0*/  SEL R6, R7, RZ, P2 ;  /* 0x000000ff07067207 */ /* 0x000fe40001000000 */
[----:B------:R-:W-:Y:S02]  /*08b0*/  ISETP.NE.AND P1, PT, R8, RZ, P1 ;  /* 0x000000ff0800720c */ /* 0x000fe40000f25270 */
[----:B------:R-:W-:Y:S02]  /*08c0*/  SHF.R.U32.HI R6, RZ, R6, R5 ;  /* 0x00000006ff067219 */ /* 0x000fe40000011605 */
[----:B------:R-:W-:Y:S02]  /*08d0*/  PLOP3.LUT P0, PT, P0, P1, PT, 0xf8, 0x8f ;  /* 0x00000000008f781c */ /* 0x000fe40000703f70 */
[----:B------:R-:W-:-:S02]  /*08e0*/  SHF.R.U32.HI R8, RZ, 0x1, R6 ;  /* 0x00000001ff087819 */ /* 0x000fc40000011606 */
[----:B------:R-:W-:-:S04]  /*08f0*/  SEL R3, RZ, 0x1, !P0 ;  /* 0x00000001ff037807 */ /* 0x000fc80004000000 */
[----:B------:R-:W-:-:S04]  /*0900*/  LOP3.LUT R3, R3, 0x1, R8, 0xf8, !PT ;  /* 0x0000000103037812 */ /* 0x000fc800078ef808 */
[----:B------:R-:W-:-:S05]  /*0910*/  LOP3.LUT R3, R3, R6, RZ, 0xc0, !PT ;  /* 0x0000000603037212 */ /* 0x000fca00078ec0ff */
[----:B------:R-:W-:-:S05]  /*0920*/  IMAD.IADD R3, R8, 0x1, R3 ;  /* 0x0000000108037824 */ /* 0x000fca00078e0203 */
[----:B------:R-:W-:Y:S01]  /*0930*/  LOP3.LUT R0, R3, R0, RZ, 0xfc, !PT ;  /* 0x0000000003007212 */ /* 0x000fe200078efcff */
[----:B------:R-:W-:Y:S06]  /*0940*/  BRA `(.L_x_21) ;  /* 0x0000000000107947 */ /* 0x000fec0003800000 */
.L_x_20:
[----:B------:R-:W-:-:S04]  /*0950*/  LOP3.LUT R0, R0, 0x80000000, RZ, 0xc0, !PT ;  /* 0x8000000000007812 */ /* 0x000fc800078ec0ff */
[----:B------:R-:W-:Y:S01]  /*0960*/  LOP3.LUT R0, R0, 0x7f800000, RZ, 0xfc, !PT ;  /* 0x7f80000000007812 */ /* 0x000fe200078efcff */
[----:B------:R-:W-:Y:S06]  /*0970*/  BRA `(.L_x_21) ;  /* 0x0000000000047947 */ /* 0x000fec0003800000 */
.L_x_19:
[----:B------:R-:W-:-:S07]  /*0980*/  IMAD R0, R6, 0x800000, R0 ;  /* 0x0080000006007824 */ /* 0x000fce00078e0200 */
.L_x_21:
[----:B------:R-:W-:Y:S05]  /*0990*/  BSYNC.RECONVERGENT B2 ;  /* 0x0000000000027941 */ /* 0x000fea0003800200 */
.L_x_18:
[----:B------:R-:W-:Y:S05]  /*09a0*/  BRA `(.L_x_22) ;  /* 0x0000000000207947 */ /* 0x000fea0003800000 */
.L_x_17:
[----:B------:R-:W-:-:S04]  /*09b0*/  LOP3.LUT R0, R11, 0x80000000, R6, 0x48, !PT ;  /* 0x800000000b007812 */ /* 0x000fc800078e4806 */
[----:B------:R-:W-:Y:S01]  /*09c0*/  LOP3.LUT R0, R0, 0x7f800000, RZ, 0xfc, !PT ;  /* 0x7f80000000007812 */ /* 0x000fe200078efcff */
[----:B------:R-:W-:Y:S06]  /*09d0*/  BRA `(.L_x_22) ;  /* 0x0000000000147947 */ /* 0x000fec0003800000 */
.L_x_16:
[----:B------:R-:W-:Y:S01]  /*09e0*/  LOP3.LUT R0, R11, 0x80000000, R6, 0x48, !PT ;  /* 0x800000000b007812 */ /* 0x000fe200078e4806 */
[----:B------:R-:W-:Y:S06]  /*09f0*/  BRA `(.L_x_22) ;  /* 0x00000000000c7947 */ /* 0x000fec0003800000 */
.L_x_15:
[----:B------:R-:W0:Y:S01]  /*0a00*/  MUFU.RSQ R0, -QNAN ;  /* 0xffc0000000007908 */ /* 0x000e220000001400 */
[----:B------:R-:W-:Y:S05]  /*0a10*/  BRA `(.L_x_22) ;  /* 0x0000000000047947 */ /* 0x000fea0003800000 */
.L_x_14:
[----:B------:R-:W-:-:S07]  /*0a20*/  FADD.FTZ R0, R0, R3 ;  /* 0x0000000300007221 */ /* 0x000fce0000010000 */
.L_x_22:
[----:B------:R-:W-:Y:S05]  /*0a30*/  BSYNC.RECONVERGENT B1 ;  /* 0x0000000000017941 */ /* 0x000fea0003800200 */
.L_x_12:
[----:B------:R-:W-:-:S04]  /*0a40*/  IMAD.MOV.U32 R5, RZ, RZ, 0x0 ;  /* 0x00000000ff057424 */ /* 0x000fc800078e00ff */
[----:B0-----:R-:W-:Y:S05]  /*0a50*/  RET.REL.NODEC R4 `(_Z15softmaxGradientPfPiS_ii) ;  /* 0xfffffff404687950 */ /* 0x001fea0003c3ffff */
.L_x_23:
        /* <DEDUP_REMOVED lines=10> */
.L_x_85:


//--------------------- .text._Z11computeLossPfPiS_ii --------------------------
	.section	.text._Z11computeLossPfPiS_ii,"ax",@progbits
	.align	128
        .global         _Z11computeLossPfPiS_ii
        .type           _Z11computeLossPfPiS_ii,@function
        .size           _Z11computeLossPfPiS_ii,(.L_x_92 - _Z11computeLossPfPiS_ii)
        .other          _Z11computeLossPfPiS_ii,@"STO_CUDA_ENTRY STV_DEFAULT"
_Z11computeLossPfPiS_ii:
.text._Z11computeLossPfPiS_ii:
        /* <DEDUP_REMOVED lines=13> */
[----:B-1----:R-:W2:Y:S02]  /*00d0*/  LDG.E R2, desc[UR4][R2.64] ;  /* 0x0000000402027981 */ /* 0x002ea4000c1e1900 */
[----:B--2---:R-:W-:-:S04]  /*00e0*/  IMAD R7, R7, UR6, R2 ;  /* 0x0000000607077c24 */ /* 0x004fc8000f8e0202 */
[----:B---3--:R-:W-:-:S06]  /*00f0*/  IMAD.WIDE R4, R7, 0x4, R4 ;  /* 0x0000000407047825 */ /* 0x008fcc00078e0204 */
[----:B------:R-:W2:Y:S01]  /*0100*/  LDG.E R4, desc[UR4][R4.64] ;  /* 0x0000000404047981 */ /* 0x000ea2000c1e1900 */
[----:B------:R-:W-:Y:S01]  /*0110*/  HFMA2 R9, -RZ, RZ, 1.5048828125, 33.21875 ;  /* 0x3e055027ff097431 */ /* 0x000fe200000001ff */
[----:B--2---:R-:W-:-:S04]  /*0120*/  FMNMX R6, R4, 1.0000000036274937255e-15, !PT ;  /* 0x26901d7d04067809 */ /* 0x004fc80007800000 */
[C---:B------:R-:W-:Y:S02]  /*0130*/  IADD3 R0, PT, PT, R6.reuse, -0x3f2aaaab, RZ ;  /* 0xc0d5555506007810 */ /* 0x040fe40007ffe0ff */
[----:B------:R-:W-:Y:S02]  /*0140*/  ISETP.GT.U32.AND P0, PT, R6, 0x7f7fffff, PT ;  /* 0x7f7fffff0600780c */ /* 0x000fe40003f04070 */
[----:B------:R-:W-:-:S04]  /*0150*/  LOP3.LUT R7, R0, 0xff800000, RZ, 0xc0, !PT ;  /* 0xff80000000077812 */ /* 0x000fc800078ec0ff */
[----:B------:R-:W-:-:S05]  /*0160*/  IADD3 R0, PT, PT, R6, -R7, RZ ;  /* 0x8000000706007210 */ /* 0x000fca0007ffe0ff */
[----:B------:R-:W-:Y:S01]  /*0170*/  FADD R8, R0, -1 ;  /* 0xbf80000000087421 */ /* 0x000fe20000000000 */
[----:B------:R-:W-:Y:S02]  /*0180*/  I2FP.F32.S32 R0, R7 ;  /* 0x0000000700007245 */ /* 0x000fe40000201400 */
[----:B------:R-:W-:Y:S01]  /*0190*/  MOV R7, 0x7f800000 ;  /* 0x7f80000000077802 */ /* 0x000fe20000000f00 */
[----:B------:R-:W-:Y:S02]  /*01a0*/  FFMA R3, R8, -R9, 0.14084610342979431152 ;  /* 0x3e1039f608037423 */ /* 0x000fe40000000809 */
[----:B------:R-:W-:Y:S02]  /*01b0*/  FFMA R0, R0, 1.1920928955078125e-07, RZ ;  /* 0x3400000000007823 */ /* 0x000fe400000000ff */
[----:B------:R-:W-:-:S04]  /*01c0*/  FFMA R3, R8, R3, -0.12148627638816833496 ;  /* 0xbdf8cdcc08037423 */ /* 0x000fc80000000003 */
[----:B------:R-:W-:-:S04]  /*01d0*/  FFMA R3, R8, R3, 0.13980610668659210205 ;  /* 0x3e0f295508037423 */ /* 0x000fc80000000003 */
[----:B------:R-:W-:-:S04]  /*01e0*/  FFMA R3, R8, R3, -0.16684235632419586182 ;  /* 0xbe2ad8b908037423 */ /* 0x000fc80000000003 */
[----:B------:R-:W-:-:S04]  /*01f0*/  FFMA R3, R8, R3, 0.20012299716472625732 ;  /* 0x3e4ced0b08037423 */ /* 0x000fc80000000003 */
[----:B------:R-:W-:-:S04]  /*0200*/  FFMA R3, R8, R3, -0.24999669194221496582 ;  /* 0xbe7fff2208037423 */ /* 0x000fc80000000003 */
[----:B------:R-:W-:-:S04]  /*0210*/  FFMA R3, R8, R3, 0.33333182334899902344 ;  /* 0x3eaaaa7808037423 */ /* 0x000fc80000000003 */
[C---:B------:R-:W-:Y:S02]  /*0220*/  FFMA R5, R8.reuse, R3, -0.5 ;  /* 0xbf00000008057423 */ /* 0x040fe40000000003 */
[----:B------:R-:W0:Y:S02]  /*0230*/  LDC.64 R2, c[0x0][0x390] ;  /* 0x0000e400ff027b82 */ /* 0x000e240000000a00 */
[----:B------:R-:W-:-:S04]  /*0240*/  FMUL R5, R8, R5 ;  /* 0x0000000508057220 */ /* 0x000fc80000400000 */
[----:B------:R-:W-:-:S04]  /*0250*/  FFMA R5, R8, R5, R8 ;  /* 0x0000000508057223 */ /* 0x000fc80000000008 */
[----:B------:R-:W-:Y:S01]  /*0260*/  FFMA R0, R0, 0.69314718246459960938, R5 ;  /* 0x3f31721800007823 */ /* 0x000fe20000000005 */
[----:B------:R-:W-:-:S04]  /*0270*/  @P0 FFMA R0, R6, R7, +INF ;  /* 0x7f80000006000423 */ /* 0x000fc80000000007 */
[----:B------:R-:W-:-:S05]  /*0280*/  FADD R5, -R0, -RZ ;  /* 0x800000ff00057221 */ /* 0x000fca0000000100 */
[----:B0-----:R-:W-:Y:S01]  /*0290*/  REDG.E.ADD.F32.FTZ.RN.STRONG.GPU desc[UR4][R2.64], R5 ;  /* 0x00000005020079a6 */ /* 0x001fe2000c12f304 */
[----:B------:R-:W-:Y:S05]  /*02a0*/  EXIT ;  /* 0x000000000000794d */ /* 0x000fea0003800000 */
.L_x_24:
        /* <DEDUP_REMOVED lines=13> */
.L_x_92:


//--------------------- .text._Z17softmaxActivationPfS_i --------------------------
	.section	.text._Z17softmaxActivationPfS_i,"ax",@progbits
	.align	128
        .global         _Z17softmaxActivationPfS_i
        .type           _Z17softmaxActivationPfS_i,@function
        .size           _Z17softmaxActivationPfS_i,(.L_x_86 - _Z17softmaxActivationPfS_i)
        .other          _Z17softmaxActivationPfS_i,@"STO_CUDA_ENTRY STV_DEFAULT"
_Z17softmaxActivationPfS_i:
.text._Z17softmaxActivationPfS_i:
[----:B------:R-:W-:Y:S01]  /*0000*/  LDC R1, c[0x0][0x37c] ;  /* 0x0000df00ff017b82 */ /* 0x000fe20000000800 */
[----:B------:R-:W0:Y:S07]  /*0010*/  S2R R3, SR_TID.X ;  /* 0x0000000000037919 */ /* 0x000e2e0000002100 */
[----:B------:R-:W0:Y:S08]  /*0020*/  S2UR UR4, SR_CTAID.X ;  /* 0x00000000000479c3 */ /* 0x000e300000002500 */
[----:B------:R-:W0:Y:S02]  /*0030*/  LDC R6, c[0x0][0x360] ;  /* 0x0000d800ff067b82 */ /* 0x000e240000000800 */
[----:B0-----:R-:W-:-:S05]  /*0040*/  IMAD R6, R6, UR4, R3 ;  /* 0x0000000406067c24 */ /* 0x001fca000f8e0203 */
[----:B------:R-:W-:-:S13]  /*0050*/  ISETP.GT.AND P0, PT, R6, 0x1f, PT ;  /* 0x0000001f0600780c */ /* 0x000fda0003f04270 */
[----:B------:R-:W-:Y:S05]  /*0060*/  @P0 EXIT ;  /* 0x000000000000094d */ /* 0x000fea0003800000 */
[----:B------:R-:W0:Y:S01]  /*0070*/  LDC.64 R4, c[0x0][0x380] ;  /* 0x0000e000ff047b82 */ /* 0x000e220000000a00 */
[----:B------:R-:W1:Y:S01]  /*0080*/  LDCU.64 UR4, c[0x0][0x358] ;  /* 0x00006b00ff0477ac */ /* 0x000e620008000a00 */
[----:B------:R-:W-:-:S04]  /*0090*/  IMAD R6, R6, 0xa, RZ ;  /* 0x0000000a06067824 */ /* 0x000fc800078e02ff */
[----:B0-----:R-:W-:-:S05]  /*00a0*/  IMAD.WIDE R4, R6, 0x4, R4 ;  /* 0x0000000406047825 */ /* 0x001fca00078e0204 */
[----:B-1----:R-:W2:Y:S04]  /*00b0*/  LDG.E R21, desc[UR4][R4.64] ;  /* 0x0000000404157981 */ /* 0x002ea8000c1e1900 */
[----:B------:R-:W2:Y:S04]  /*00c0*/  LDG.E R12, desc[UR4][R4.64+0x4] ;  /* 0x00000404040c7981 */ /* 0x000ea8000c1e1900 */
[----:B------:R-:W3:Y:S04]  /*00d0*/  LDG.E R23, desc[UR4][R4.64+0x8] ;  /* 0x0000080404177981 */ /* 0x000ee8000c1e1900 */
[----:B------:R-:W3:Y:S04]  /*00e0*/  LDG.E R15, desc[UR4][R4.64+0xc] ;  /* 0x00000c04040f7981 */ /* 0x000ee8000c1e1900 */
[----:B------:R-:W4:Y:S04]  /*00f0*/  LDG.E R11, desc[UR4][R4.64+0x10] ;  /* 0x00001004040b7981 */ /* 0x000f28000c1e1900 */
[----:B------:R-:W4:Y:S04]  /*0100*/  LDG.E R19, desc[UR4][R4.64+0x14] ;  /* 0x0000140404137981 */ /* 0x000f28000c1e1900 */
[----:B------:R-:W5:Y:S04]  /*0110*/  LDG.E R17, desc[UR4][R4.64+0x18] ;  /* 0x0000180404117981 */ /* 0x000f68000c1e1900 */
[----:B------:R-:W5:Y:S04]  /*0120*/  LDG.E R13, desc[UR4][R4.64+0x1c] ;  /* 0x00001c04040d7981 */ /* 0x000f68000c1e1900 */
[----:B------:R-:W5:Y:S04]  /*0130*/  LDG.E R7, desc[UR4][R4.64+0x20] ;  /* 0x0000200404077981 */ /* 0x000f68000c1e1900 */
[----:B------:R-:W5:Y:S01]  /*0140*/  LDG.E R3, desc[UR4][R4.64+0x24] ;  /* 0x0000240404037981 */ /* 0x000f62000c1e1900 */
[----:B------:R-:W-:Y:S01]  /*0150*/  HFMA2 R9, -RZ, RZ, 0.96630859375, -0.0022525787353515625 ;  /* 0x3bbb989dff097431 */ /* 0x000fe200000001ff */
[----:B------:R-:W-:Y:S01]  /*0160*/  MOV R8, 0x437c0000 ;  /* 0x437c000000087802 */ /* 0x000fe20000000f00 */
[----:B------:R-:W-:Y:S01]  /*0170*/  BSSY.RECONVERGENT B0, `(.L_x_25) ;  /* 0x000006c000007945 */ /* 0x000fe20003800200 */
[----:B--2---:R-:W-:-:S04]  /*0180*/  FMNMX3 R0, R21, -INF , R12, !PT ;  /* 0xff80000015007876 */ /* 0x004fc8000780000c */
[----:B---3--:R-:W-:-:S04]  /*0190*/  FMNMX3 R0, R0, R23, R15, !PT ;  /* 0x0000001700007276 */ /* 0x008fc8000780000f */
[----:B----4-:R-:W-:-:S04]  /*01a0*/  FMNMX3 R0, R0, R11, R19, !PT ;  /* 0x0000000b00007276 */ /* 0x010fc80007800013 */
[----:B-----5:R-:W-:-:S04]  /*01b0*/  FMNMX3 R0, R0, R17, R13, !PT ;  /* 0x0000001100007276 */ /* 0x020fc8000780000d */
[----:B------:R-:W-:-:S05]  /*01c0*/  FMNMX3 R2, R0, R7, R3, !PT ;  /* 0x0000000700027276 */ /* 0x000fca0007800003 */
[--C-:B------:R-:W-:Y:S01]  /*01d0*/  FADD R14, R21, -R2.reuse ;  /* 0x80000002150e7221 */ /* 0x100fe20000000000 */
[--C-:B------:R-:W-:Y:S01]  /*01e0*/  FADD R12, R12, -R2.reuse ;  /* 0x800000020c0c7221 */ /* 0x100fe20000000000 */
[--C-:B------:R-:W-:Y:S01]  /*01f0*/  FADD R16, R23, -R2.reuse ;  /* 0x8000000217107221 */ /* 0x100fe20000000000 */
[--C-:B------:R-:W-:Y:S01]  /*0200*/  FADD R22, R11, -R2.reuse ;  /* 0x800000020b167221 */ /* 0x100fe20000000000 */
[-C--:B------:R-:W-:Y:S01]  /*0210*/  FFMA.SAT R21, R14, R9.reuse, 0.5 ;  /* 0x3f0000000e157423 */ /* 0x080fe20000002009 */
[-C--:B------:R-:W-:Y:S01]  /*0220*/  FFMA.SAT R25, R12, R9.reuse, 0.5 ;  /* 0x3f0000000c197423 */ /* 0x080fe20000002009 */
[--C-:B------:R-:W-:Y:S01]  /*0230*/  FADD R20, R15, -R2.reuse ;  /* 0x800000020f147221 */ /* 0x100fe20000000000 */
[-C--:B------:R-:W-:Y:S01]  /*0240*/  FFMA.SAT R29, R22, R9.reuse, 0.5 ;  /* 0x3f000000161d7423 */ /* 0x080fe20000002009 */
[-C--:B------:R-:W-:Y:S01]  /*0250*/  FFMA.RM R0, R21, R8.reuse, 12582913 ;  /* 0x4b40000115007423 */ /* 0x080fe20000004008 */
[-C--:B------:R-:W-:Y:S01]  /*0260*/  FFMA.RM R10, R25, R8.reuse, 12582913 ;  /* 0x4b400001190a7423 */ /* 0x080fe20000004008 */
[-C--:B------:R-:W-:Y:S01]  /*0270*/  FFMA.SAT R25, R16, R9.reuse, 0.5 ;  /* 0x3f00000010197423 */ /* 0x080fe20000002009 */
[-C--:B------:R-:W-:Y:S01]  /*0280*/  FFMA.SAT R27, R20, R9.reuse, 0.5 ;  /* 0x3f000000141b7423 */ /* 0x080fe20000002009 */
[----:B------:R-:W-:Y:S01]  /*0290*/  FADD R21, R0, -12583039 ;  /* 0xcb40007f00157421 */ /* 0x000fe20000000000 */
[----:B------:R-:W-:Y:S01]  /*02a0*/  FADD R23, R10, -12583039 ;  /* 0xcb40007f0a177421 */ /* 0x000fe20000000000 */
[-C--:B------:R-:W-:Y:S01]  /*02b0*/  FFMA.RM R11, R25, R8.reuse, 12582913 ;  /* 0x4b400001190b7423 */ /* 0x080fe20000004008 */
[----:B------:R-:W-:Y:S01]  /*02c0*/  FADD R18, R19, -R2 ;  /* 0x8000000213127221 */ /* 0x000fe20000000000 */
[----:B------:R-:W-:Y:S01]  /*02d0*/  FFMA R21, R14, 1.4426950216293334961, -R21 ;  /* 0x3fb8aa3b0e157823 */ /* 0x000fe20000000815 */
[----:B------:R-:W-:Y:S01]  /*02e0*/  FFMA R23, R12, 1.4426950216293334961, -R23 ;  /* 0x3fb8aa3b0c177823 */ /* 0x000fe20000000817 */
[----:B------:R-:W-:Y:S01]  /*02f0*/  FADD R25, R11, -12583039 ;  /* 0xcb40007f0b197421 */ /* 0x000fe20000000000 */
[----:B------:R-:W-:Y:S01]  /*0300*/  SHF.L.U32 R0, R0, 0x17, RZ ;  /* 0x0000001700007819 */ /* 0x000fe200000006ff */
[----:B------:R-:W-:Y:S01]  /*0310*/  FFMA R21, R14, 1.925963033500011079e-08, R21 ;  /* 0x32a570600e157823 */ /* 0x000fe20000000015 */
[----:B------:R-:W-:Y:S01]  /*0320*/  FFMA R15, R12, 1.925963033500011079e-08, R23 ;  /* 0x32a570600c0f7823 */ /* 0x000fe20000000017 */
[-C--:B------:R-:W-:Y:S01]  /*0330*/  FFMA.RM R12, R27, R8.reuse, 12582913 ;  /* 0x4b4000011b0c7423 */ /* 0x080fe20000004008 */
[----:B------:R-:W-:Y:S01]  /*0340*/  FFMA R25, R16, 1.4426950216293334961, -R25 ;  /* 0x3fb8aa3b10197823 */ /* 0x000fe20000000819 */
[----:B------:R-:W-:Y:S01]  /*0350*/  FFMA.RM R14, R29, R8, 12582913 ;  /* 0x4b4000011d0e7423 */ /* 0x000fe20000004008 */
[----:B------:R-:W-:Y:S01]  /*0360*/  FFMA.SAT R27, R18, R9, 0.5 ;  /* 0x3f000000121b7423 */ /* 0x000fe20000002009 */
[----:B------:R-:W0:Y:S01]  /*0370*/  MUFU.EX2 R21, R21 ;  /* 0x0000001500157308 */ /* 0x000e220000000800 */
[----:B------:R-:W-:Y:S01]  /*0380*/  FADD R23, R12, -12583039 ;  /* 0xcb40007f0c177421 */ /* 0x000fe20000000000 */
[----:B------:R-:W-:Y:S01]  /*0390*/  FFMA R16, R16, 1.925963033500011079e-08, R25 ;  /* 0x32a5706010107823 */ /* 0x000fe20000000019 */
[----:B------:R-:W-:-:S02]  /*03a0*/  FADD R25, R14, -12583039 ;  /* 0xcb40007f0e197421 */ /* 0x000fc40000000000 */
[----:B------:R-:W-:Y:S02]  /*03b0*/  FFMA R23, R20, 1.4426950216293334961, -R23 ;  /* 0x3fb8aa3b14177823 */ /* 0x000fe40000000817 */
[----:B------:R-:W-:Y:S01]  /*03c0*/  FFMA R25, R22, 1.4426950216293334961, -R25 ;  /* 0x3fb8aa3b16197823 */ /* 0x000fe20000000819 */
[----:B------:R-:W1:Y:S01]  /*03d0*/  MUFU.EX2 R15, R15 ;  /* 0x0000000f000f7308 */ /* 0x000e620000000800 */
[----:B------:R-:W-:Y:S01]  /*03e0*/  FFMA R19, R20, 1.925963033500011079e-08, R23 ;  /* 0x32a5706014137823 */ /* 0x000fe20000000017 */
[--C-:B------:R-:W-:Y:S01]  /*03f0*/  FADD R20, R13, -R2.reuse ;  /* 0x800000020d147221 */ /* 0x100fe20000000000 */
[----:B------:R-:W-:Y:S01]  /*0400*/  FFMA R23, R22, 1.925963033500011079e-08, R25 ;  /* 0x32a5706016177823 */ /* 0x000fe20000000019 */
[----:B------:R-:W-:Y:S01]  /*0410*/  FADD R22, R17, -R2 ;  /* 0x8000000211167221 */ /* 0x000fe20000000000 */
[-C--:B------:R-:W-:Y:S01]  /*0420*/  FFMA.RM R17, R27, R8.reuse, 12582913 ;  /* 0x4b4000011b117423 */ /* 0x080fe20000004008 */
[-C--:B------:R-:W-:Y:S02]  /*0430*/  FFMA.SAT R27, R20, R9.reuse, 0.5 ;  /* 0x3f000000141b7423 */ /* 0x080fe40000002009 */
[----:B------:R-:W-:Y:S01]  /*0440*/  FFMA.SAT R25, R22, R9, 0.5 ;  /* 0x3f00000016197423 */ /* 0x000fe20000002009 */
[----:B0-----:R-:W-:Y:S01]  /*0450*/  FMUL R0, R0, R21 ;  /* 0x0000001500007220 */ /* 0x001fe20000400000 */
[----:B------:R-:W-:Y:S01]  /*0460*/  SHF.L.U32 R21, R10, 0x17, RZ ;  /* 0x000000170a157819 */ /* 0x000fe200000006ff */
[----:B------:R-:W-:Y:S01]  /*0470*/  FADD R13, R17, -12583039 ;  /* 0xcb40007f110d7421 */ /* 0x000fe20000000000 */
[----:B------:R-:W-:Y:S01]  /*0480*/  FFMA.RM R10, R25, R8, 12582913 ;  /* 0x4b400001190a7423 */ /* 0x000fe20000004008 */
[----:B------:R-:W-:Y:S01]  /*0490*/  FADD R24, RZ, R0 ;  /* 0x00000000ff187221 */ /* 0x000fe20000000000 */
[----:B------:R-:W0:Y:S01]  /*04a0*/  MUFU.EX2 R16, R16 ;  /* 0x0000001000107308 */ /* 0x000e220000000800 */
[----:B------:R-:W-:-:S02]  /*04b0*/  FFMA R25, R18, 1.4426950216293334961, -R13 ;  /* 0x3fb8aa3b12197823 */ /* 0x000fc4000000080d */
[----:B-1----:R-:W-:Y:S01]  /*04c0*/  FFMA R15, R21, R15, R24 ;  /* 0x0000000f150f7223 */ /* 0x002fe20000000018 */
[----:B------:R-:W-:Y:S01]  /*04d0*/  FADD R21, R10, -12583039 ;  /* 0xcb40007f0a157421 */ /* 0x000fe20000000000 */
[--C-:B------:R-:W-:Y:S01]  /*04e0*/  FADD R24, R7, -R2.reuse ;  /* 0x8000000207187221 */ /* 0x100fe20000000000 */
[-C--:B------:R-:W-:Y:S01]  /*04f0*/  FFMA.RM R7, R27, R8.reuse, 12582913 ;  /* 0x4b4000011b077423 */ /* 0x080fe20000004008 */
[----:B------:R-:W-:Y:S01]  /*0500*/  FFMA R18, R18, 1.925963033500011079e-08, R25 ;  /* 0x32a5706012127823 */ /* 0x000fe20000000019 */
[----:B------:R-:W-:Y:S01]  /*0510*/  FFMA R21, R22, 1.4426950216293334961, -R21 ;  /* 0x3fb8aa3b16157823 */ /* 0x000fe20000000815 */
[----:B------:R-:W-:Y:S01]  /*0520*/  FFMA.SAT R27, R24, R9, 0.5 ;  /* 0x3f000000181b7423 */ /* 0x000fe20000002009 */
[----:B------:R1:W-:Y:S02]  /*0530*/  MUFU.EX2 R13, R23 ;  /* 0x00000017000d7308 */ /* 0x0003e40000000800 */
[----:B------:R-:W-:Y:S01]  /*0540*/  FFMA R25, R22, 1.925963033500011079e-08, R21 ;  /* 0x32a5706016197823 */ /* 0x000fe20000000015 */
[----:B------:R-:W-:Y:S01]  /*0550*/  FFMA.RM R21, R27, R8, 12582913 ;  /* 0x4b4000011b157423 */ /* 0x000fe20000004008 */
[----:B------:R-:W-:-:S03]  /*0560*/  FADD R22, R3, -R2 ;  /* 0x8000000203167221 */ /* 0x000fc60000000000 */
[----:B------:R-:W-:Y:S01]  /*0570*/  FADD R27, R21, -12583039 ;  /* 0xcb40007f151b7421 */ /* 0x000fe20000000000 */
[----:B------:R-:W2:Y:S01]  /*0580*/  MUFU.EX2 R19, R19 ;  /* 0x0000001300137308 */ /* 0x000ea20000000800 */
[C---:B-1----:R-:W-:Y:S01]  /*0590*/  FADD R23, R7.reuse, -12583039 ;  /* 0xcb40007f07177421 */ /* 0x042fe20000000000 */
[----:B------:R-:W-:Y:S01]  /*05a0*/  FFMA.SAT R29, R22, R9, 0.5 ;  /* 0x3f000000161d7423 */ /* 0x000fe20000002009 */
[----:B------:R-:W-:Y:S01]  /*05b0*/  FFMA R27, R24, 1.4426950216293334961, -R27 ;  /* 0x3fb8aa3b181b7823 */ /* 0x000fe2000000081b */
[----:B------:R-:W-:Y:S01]  /*05c0*/  SHF.L.U32 R7, R7, 0x17, RZ ;  /* 0x0000001707077819 */ /* 0x000fe200000006ff */
[C---:B------:R-:W-:Y:S01]  /*05d0*/  FFMA R23, R20.reuse, 1.4426950216293334961, -R23 ;  /* 0x3fb8aa3b14177823 */ /* 0x040fe20000000817 */
[----:B------:R-:W-:Y:S01]  /*05e0*/  FFMA.RM R8, R29, R8, 12582913 ;  /* 0x4b4000011d087423 */ /* 0x000fe20000004008 */
[----:B------:R-:W-:Y:S01]  /*05f0*/  SHF.L.U32 R21, R21, 0x17, RZ ;  /* 0x0000001715157819 */ /* 0x000fe200000006ff */
[----:B------:R-:W1:Y:S01]  /*0600*/  MUFU.EX2 R18, R18 ;  /* 0x0000001200127308 */ /* 0x000e620000000800 */
[----:B------:R-:W-:Y:S01]  /*0610*/  FFMA R9, R20, 1.925963033500011079e-08, R23 ;  /* 0x32a5706014097823 */ /* 0x000fe20000000017 */
[----:B------:R-:W-:Y:S01]  /*0620*/  SHF.L.U32 R20, R11, 0x17, RZ ;  /* 0x000000170b147819 */ /* 0x000fe200000006ff */
[----:B------:R-:W-:Y:S01]  /*0630*/  FFMA R11, R24, 1.925963033500011079e-08, R27 ;  /* 0x32a57060180b7823 */ /* 0x000fe2000000001b */
[----:B------:R-:W-:Y:S01]  /*0640*/  FADD R27, R8, -12583039 ;  /* 0xcb40007f081b7421 */ /* 0x000fe20000000000 */
[----:B------:R-:W-:-:S02]  /*0650*/  SHF.L.U32 R23, R12, 0x17, RZ ;  /* 0x000000170c177819 */ /* 0x000fc400000006ff */
[----:B0-----:R-:W-:Y:S01]  /*0660*/  FFMA R16, R20, R16, R15 ;  /* 0x0000001014107223 */ /* 0x001fe2000000000f */
[----:B------:R-:W0:Y:S01]  /*0670*/  MUFU.EX2 R3, R25 ;  /* 0x0000001900037308 */ /* 0x000e220000000800 */
[----:B------:R-:W-:Y:S01]  /*0680*/  FFMA R27, R22, 1.4426950216293334961, -R27 ;  /* 0x3fb8aa3b161b7823 */ /* 0x000fe2000000081b */
[----:B------:R-:W-:Y:S01]  /*0690*/  SHF.L.U32 R15, R14, 0x17, RZ ;  /* 0x000000170e0f7819 */ /* 0x000fe200000006ff */
[----:B--2---:R-:W-:Y:S01]  /*06a0*/  FFMA R16, R23, R19, R16 ;  /* 0x0000001317107223 */ /* 0x004fe20000000010 */
[----:B------:R-:W-:Y:S01]  /*06b0*/  SHF.L.U32 R12, R17, 0x17, RZ ;  /* 0x00000017110c7819 */ /* 0x000fe200000006ff */
[----:B------:R-:W-:Y:S01]  /*06c0*/  FFMA R27, R22, 1.925963033500011079e-08, R27 ;  /* 0x32a57060161b7823 */ /* 0x000fe2000000001b */
[----:B------:R-:W-:Y:S01]  /*06d0*/  SHF.L.U32 R8, R8, 0x17, RZ ;  /* 0x0000001708087819 */ /* 0x000fe200000006ff */
[----:B------:R-:W-:Y:S01]  /*06e0*/  FFMA R13, R15, R13, R16 ;  /* 0x0000000d0f0d7223 */ /* 0x000fe20000000010 */
[----:B------:R-:W2:Y:S01]  /*06f0*/  MUFU.EX2 R9, R9 ;  /* 0x0000000900097308 */ /* 0x000ea20000000800 */
[----:B------:R-:W-:-:S02]  /*0700*/  SHF.L.U32 R15, R10, 0x17, RZ ;  /* 0x000000170a0f7819 */ /* 0x000fc400000006ff */
[----:B-1----:R-:W-:-:S05]  /*0710*/  FFMA R12, R12, R18, R13 ;  /* 0x000000120c0c7223 */ /* 0x002fca000000000d */
[----:B------:R-:W1:Y:S01]  /*0720*/  MUFU.EX2 R11, R11 ;  /* 0x0000000b000b7308 */ /* 0x000e620000000800 */
[----:B0-----:R-:W-:-:S07]  /*0730*/  FFMA R12, R15, R3, R12 ;  /* 0x000000030f0c7223 */ /* 0x001fce000000000c */
[----:B------:R-:W0:Y:S01]  /*0740*/  MUFU.EX2 R27, R27 ;  /* 0x0000001b001b7308 */ /* 0x000e220000000800 */
[----:B--2---:R-:W-:-:S04]  /*0750*/  FFMA R12, R7, R9, R12 ;  /* 0x00000009070c7223 */ /* 0x004fc8000000000c */
[----:B-1----:R-:W-:-:S04]  /*0760*/  FFMA R3, R21, R11, R12 ;  /* 0x0000000b15037223 */ /* 0x002fc8000000000c */
[----:B0-----:R-:W-:-:S04]  /*0770*/  FFMA R3, R8, R27, R3 ;  /* 0x0000001b08037223 */ /* 0x001fc80000000003 */
[----:B------:R-:W0:Y:S08]  /*0780*/  MUFU.RCP R8, R3 ;  /* 0x0000000300087308 */ /* 0x000e300000001000 */
[----:B------:R-:W1:Y:S01]  /*0790*/  FCHK P0, R0, R3 ;  /* 0x0000000300007302 */ /* 0x000e620000000000 */
[----:B0-----:R-:W-:-:S04]  /*07a0*/  FFMA R7, -R3, R8, 1 ;  /* 0x3f80000003077423 */ /* 0x001fc80000000108 */
[----:B------:R-:W-:-:S04]  /*07b0*/  FFMA R7, R8, R7, R8 ;  /* 0x0000000708077223 */ /* 0x000fc80000000008 */
[----:B------:R-:W-:-:S04]  /*07c0*/  FFMA R8, R0, R7, RZ ;  /* 0x0000000700087223 */ /* 0x000fc800000000ff */
[----:B------:R-:W-:-:S04]  /*07d0*/  FFMA R9, -R3, R8, R0 ;  /* 0x0000000803097223 */ /* 0x000fc80000000100 */
[----:B------:R-:W-:Y:S01]  /*07e0*/  FFMA R11, R7, R9, R8 ;  /* 0x00000009070b7223 */ /* 0x000fe20000000008 */
[----:B-1----:R-:W-:Y:S06]  /*07f0*/  @!P0 BRA `(.L_x_26) ;  /* 0x00000000000c8947 */ /* 0x002fec0003800000 */
[----:B------:R-:W-:-:S07]  /*0800*/  MOV R8, 0x820 ;  /* 0x0000082000087802 */ /* 0x000fce0000000f00 */
[----:B------:R-:W-:Y:S05]  /*0810*/  CALL.REL.NOINC `($__internal_1_$__cuda_sm3x_div_rn_noftz_f32_slowpath) ;  /* 0x0000000c00e47944 */ /* 0x000fea0003c00000 */
[----:B------:R-:W-:-:S07]  /*0820*/  MOV R11, R0 ;  /* 0x00000000000b7202 */ /* 0x000fce0000000f00 */
.L_x_26:
[----:B------:R-:W-:Y:S05]  /*0830*/  BSYNC.RECONVERGENT B0 ;  /* 0x0000000000007941 */ /* 0x000fea0003800200 */
.L_x_25:
[----:B------:R-:W0:Y:S02]  /*0840*/  LDC.64 R8, c[0x0][0x388] ;  /* 0x0000e200ff087b82 */ /* 0x000e240000000a00 */
[----:B0-----:R-:W-:-:S05]  /*0850*/  IMAD.WIDE R6, R6, 0x4, R8 ;  /* 0x0000000406067825 */ /* 0x001fca00078e0208 */
[----:B------:R0:W-:Y:S04]  /*0860*/  STG.E desc[UR4][R6.64], R11 ;  /* 0x0000000b06007986 */ /* 0x0001e8000c101904 */
[----:B------:R-:W2:Y:S01]  /*0870*/  LDG.E R9, desc[UR4][R4.64+0x4] ;  /* 0x0000040404097981 */ /* 0x000ea2000c1e1900 */
[----:B------:R-:W-:Y:S01]  /*0880*/  HFMA2 R0, -RZ, RZ, 0.96630859375, -0.0022525787353515625 ;  /* 0x3bbb989dff007431 */ /* 0x000fe200000001ff */
[----:B------:R-:W-:Y:S01]  /*0890*/  MOV R13, 0x437c0000 ;  /* 0x437c0000000d7802 */ /* 0x000fe20000000f00 */
[----:B------:R-:W0:Y:S01]  /*08a0*/  MUFU.RCP R12, R3 ;  /* 0x00000003000c7308 */ /* 0x000e220000001000 */
[----:B------:R-:W-:Y:S01]  /*08b0*/  BSSY.RECONVERGENT B0, `(.L_x_27) ;  /* 0x0000015000007945 */ /* 0x000fe20003800200 */
[----:B0-----:R-:W-:Y:S01]  /*08c0*/  FFMA R11, -R3, R12, 1 ;  /* 0x3f800000030b7423 */ /* 0x001fe2000000010c */
[----:B--2---:R-:W-:-:S04]  /*08d0*/  FADD R9, -R2, R9 ;  /* 0x0000000902097221 */ /* 0x004fc80000000100 */
[----:B------:R-:W-:-:S04]  /*08e0*/  FFMA.SAT R0, R9, R0, 0.5 ;  /* 0x3f00000009007423 */ /* 0x000fc80000002000 */
[----:B------:R-:W-:-:S04]  /*08f0*/  FFMA.RM R0, R0, R13, 12582913 ;  /* 0x4b40000100007423 */ /* 0x000fc8000000400d */
[C---:B------:R-:W-:Y:S01]  /*0900*/  FADD R8, R0.reuse, -12583039 ;  /* 0xcb40007f00087421 */ /* 0x040fe20000000000 */
[----:B------:R-:W-:-:S03]  /*0910*/  SHF.L.U32 R0, R0, 0x17, RZ ;  /* 0x0000001700007819 */ /* 0x000fc600000006ff */
[----:B------:R-:W-:-:S04]  /*0920*/  FFMA R8, R9, 1.4426950216293334961, -R8 ;  /* 0x3fb8aa3b09087823 */ /* 0x000fc80000000808 */
[----:B------:R-:W-:-:S04]  /*0930*/  FFMA R8, R9, 1.925963033500011079e-08, R8 ;  /* 0x32a5706009087823 */ /* 0x000fc80000000008 */
[----:B------:R-:W0:Y:S02]  /*0940*/  MUFU.EX2 R9, R8 ;  /* 0x0000000800097308 */ /* 0x000e240000000800 */
[----:B0-----:R-:W-:Y:S01]  /*0950*/  FMUL R10, R0, R9 ;  /* 0x00000009000a7220 */ /* 0x001fe20000400000 */
[----:B------:R-:W-:-:S05]  /*0960*/  FFMA R0, R12, R11, R12 ;  /* 0x0000000b0c007223 */ /* 0x000fca000000000c */
[----:B------:R-:W0:Y:S01]  /*0970*/  FCHK P0, R10, R3 ;  /* 0x000000030a007302 */ /* 0x000e220000000000 */
[----:B------:R-:W-:-:S04]  /*0980*/  FFMA R9, R0, R10, RZ ;  /* 0x0000000a00097223 */ /* 0x000fc800000000ff */
[----:B------:R-:W-:-:S04]  /*0990*/  FFMA R12, -R3, R9, R10 ;  /* 0x00000009030c7223 */ /* 0x000fc8000000010a */
[----:B------:R-:W-:Y:S01]  /*09a0*/  FFMA R9, R0, R12, R9 ;  /* 0x0000000c00097223 */ /* 0x000fe20000000009 */
[----:B0-----:R-:W-:Y:S06]  /*09b0*/  @!P0 BRA `(.L_x_28) ;  /* 0x0000000000108947 */ /* 0x001fec0003800000 */
[----:B------:R-:W-:Y:S02]  /*09c0*/  MOV R0, R10 ;  /* 0x0000000a00007202 */ /* 0x000fe40000000f00 */
[----:B------:R-:W-:-:S07]  /*09d0*/  MOV R8, 0x9f0 ;  /* 0x000009f000087802 */ /* 0x000fce0000000f00 */
[----:B------:R-:W-:Y:S05]  /*09e0*/  CALL.REL.NOINC `($__internal_1_$__cuda_sm3x_div_rn_noftz_f32_slowpath) ;  /* 0x0000000c00707944 */ /* 0x000fea0003c00000 */
[----:B------:R-:W-:-:S07]  /*09f0*/  MOV R9, R0 ;  /* 0x0000000000097202 */ /* 0x000fce0000000f00 */
.L_x_28:
[----:B------:R-:W-:Y:S05]  /*0a00*/  BSYNC.RECONVERGENT B0 ;  /* 0x0000000000007941 */ /* 0x000fea0003800200 */
.L_x_27:
[----:B------:R0:W-:Y:S04]  /*0a10*/  STG.E desc[UR4][R6.64+0x4], R9 ;  /* 0x0000040906007986 */ /* 0x0001e8000c101904 */
[----:B------:R-:W2:Y:S01]  /*0a20*/  LDG.E R11, desc[UR4][R4.64+0x8] ;  /* 0x00000804040b7981 */ /* 0x000ea2000c1e1900 */
[----:B------:R-:W-:Y:S01]  /*0a30*/  HFMA2 R0, -RZ, RZ, 0.96630859375, -0.0022525787353515625 ;  /* 0x3bbb989dff007431 */ /* 0x000fe200000001ff */
[----:B------:R-:W-:Y:S01]  /*0a40*/  MOV R13, 0x437c0000 ;  /* 0x437c0000000d7802 */ /* 0x000fe20000000f00 */
[----:B------:R-:W1:Y:S01]  /*0a50*/  MUFU.RCP R12, R3 ;  /* 0x00000003000c7308 */ /* 0x000e620000001000 */
[----:B------:R-:W-:Y:S01]  /*0a60*/  BSSY.RECONVERGENT B0, `(.L_x_29) ;  /* 0x0000015000007945 */ /* 0x000fe20003800200 */
[----:B--2---:R-:W-:-:S04]  /*0a70*/  FADD R11, -R2, R11 ;  /* 0x0000000b020b7221 */ /* 0x004fc80000000100 */
[----:B------:R-:W-:-:S04]  /*0a80*/  FFMA.SAT R0, R11, R0, 0.5 ;  /* 0x3f0000000b007423 */ /* 0x000fc80000002000 */
[----:B------:R-:W-:-:S04]  /*0a90*/  FFMA.RM R0, R0, R13, 12582913 ;  /* 0x4b40000100007423 */ /* 0x000fc8000000400d */
[C---:B------:R-:W-:Y:S01]  /*0aa0*/  FADD R8, R0.reuse, -12583039 ;  /* 0xcb40007f00087421 */ /* 0x040fe20000000000 */
[----:B------:R-:W-:-:S03]  /*0ab0*/  SHF.L.U32 R0, R0, 0x17, RZ ;  /* 0x0000001700007819 */ /* 0x000fc600000006ff */
[----:B------:R-:W-:-:S04]  /*0ac0*/  FFMA R8, R11, 1.4426950216293334961, -R8 ;  /* 0x3fb8aa3b0b087823 */ /* 0x000fc80000000808 */
[----:B------:R-:W-:Y:S01]  /*0ad0*/  FFMA R8, R11, 1.925963033500011079e-08, R8 ;  /* 0x32a570600b087823 */ /* 0x000fe20000000008 */
[----:B-1----:R-:W-:-:S03]  /*0ae0*/  FFMA R11, -R3, R12, 1 ;  /* 0x3f800000030b7423 */ /* 0x002fc6000000010c */
[----:B0-----:R-:W0:Y:S02]  /*0af0*/  MUFU.EX2 R9, R8 ;  /* 0x0000000800097308 */ /* 0x001e240000000800 */
        /* <DEDUP_REMOVED lines=11> */
.L_x_30:
[----:B------:R-:W-:Y:S05]  /*0bb0*/  BSYNC.RECONVERGENT B0 ;  /* 0x0000000000007941 */ /* 0x000fea0003800200 */
.L_x_29:
        /* <DEDUP_REMOVED lines=26> */
.L_x_32:
[----:B------:R-:W-:Y:S05]  /*0d60*/  BSYNC.RECONVERGENT B0 ;  /* 0x0000000000007941 */ /* 0x000fea0003800200 */
.L_x_31:
        /* <DEDUP_REMOVED lines=26> */
.L_x_34:
[----:B------:R-:W-:Y:S05]  /*0f10*/  BSYNC.RECONVERGENT B0 ;  /* 0x0000000000007941 */ /* 0x000fea0003800200 */
.L_x_33:
        /* <DEDUP_REMOVED lines=26> */
.L_x_36:
[----:B------:R-:W-:Y:S05]  /*10c0*/  BSYNC.RECONVERGENT B0 ;  /* 0x0000000000007941 */ /* 0x000fea0003800200 */
.L_x_35:
        /* <DEDUP_REMOVED lines=26> */
.L_x_38:
[----:B------:R-:W-:Y:S05]  /*1270*/  BSYNC.RECONVERGENT B0 ;  /* 0x0000000000007941 */ /* 0x000fea0003800200 */
.L_x_37:
        /* <DEDUP_REMOVED lines=26> */
.L_x_40:
[----:B------:R-:W-:Y:S05]  /*1420*/  BSYNC.RECONVERGENT B0 ;  /* 0x0000000000007941 */ /* 0x000fea0003800200 */
.L_x_39:
        /* <DEDUP_REMOVED lines=26> */
.L_x_42:
[----:B------:R-:W-:Y:S05]  /*15d0*/  BSYNC.RECONVERGENT B0 ;  /* 0x0000000000007941 */ /* 0x000fea0003800200 */
.L_x_41:
[----:B------:R0:W-:Y:S04]  /*15e0*/  STG.E desc[UR4][R6.64+0x20], R9 ;  /* 0x0000200906007986 */ /* 0x0001e8000c101904 */
[----:B------:R-:W2:Y:S01]  /*15f0*/  LDG.E R5, desc[UR4][R4.64+0x24] ;  /* 0x0000240404057981 */ /* 0x000ea2000c1e1900 */
[----:B------:R-:W-:Y:S01]  /*1600*/  HFMA2 R11, -RZ, RZ, 0.96630859375, -0.0022525787353515625 ;  /* 0x3bbb989dff0b7431 */ /* 0x000fe200000001ff */
[----:B------:R-:W-:Y:S01]  /*1610*/  MOV R13, 0x437c0000 ;  /* 0x437c0000000d7802 */ /* 0x000fe20000000f00 */
[----:B------:R-:W1:Y:S01]  /*1620*/  MUFU.RCP R8, R3 ;  /* 0x0000000300087308 */ /* 0x000e620000001000 */
[----:B------:R-:W-:Y:S01]  /*1630*/  BSSY.RECONVERGENT B0, `(.L_x_43) ;  /* 0x0000015000007945 */ /* 0x000fe20003800200 */
[----:B--2---:R-:W-:Y:S01]  /*1640*/  FADD R2, -R2, R5 ;  /* 0x0000000502027221 */ /* 0x004fe20000000100 */
[----:B-1----:R-:W-:-:S03]  /*1650*/  FFMA R5, -R3, R8, 1 ;  /* 0x3f80000003057423 */ /* 0x002fc60000000108 */
[----:B------:R-:W-:-:S04]  /*1660*/  FFMA.SAT R0, R2, R11, 0.5 ;  /* 0x3f00000002007423 */ /* 0x000fc8000000200b */
[----:B------:R-:W-:-:S04]  /*1670*/  FFMA.RM R0, R0, R13, 12582913 ;  /* 0x4b40000100007423 */ /* 0x000fc8000000400d */
[C---:B------:R-:W-:Y:S01]  /*1680*/  FADD R11, R0.reuse, -12583039 ;  /* 0xcb40007f000b7421 */ /* 0x040fe20000000000 */
[----:B------:R-:W-:-:S03]  /*1690*/  SHF.L.U32 R0, R0, 0x17, RZ ;  /* 0x0000001700007819 */ /* 0x000fc600000006ff */
[----:B------:R-:W-:-:S04]  /*16a0*/  FFMA R11, R2, 1.4426950216293334961, -R11 ;  /* 0x3fb8aa3b020b7823 */ /* 0x000fc8000000080b */
[----:B------:R-:W-:-:S06]  /*16b0*/  FFMA R11, R2, 1.925963033500011079e-08, R11 ;  /* 0x32a57060020b7823 */ /* 0x000fcc000000000b */
[----:B------:R-:W1:Y:S02]  /*16c0*/  MUFU.EX2 R11, R11 ;  /* 0x0000000b000b7308 */ /* 0x000e640000000800 */
[----:B-1----:R-:W-:Y:S01]  /*16d0*/  FMUL R2, R0, R11 ;  /* 0x0000000b00027220 */ /* 0x002fe20000400000 */
[----:B------:R-:W-:-:S05]  /*16e0*/  FFMA R0, R8, R5, R8 ;  /* 0x0000000508007223 */ /* 0x000fca0000000008 */
[----:B------:R-:W1:Y:S01]  /*16f0*/  FCHK P0, R2, R3 ;  /* 0x0000000302007302 */ /* 0x000e620000000000 */
[----:B------:R-:W-:-:S04]  /*1700*/  FFMA R5, R0, R2, RZ ;  /* 0x0000000200057223 */ /* 0x000fc800000000ff */
[----:B------:R-:W-:-:S04]  /*1710*/  FFMA R4, -R3, R5, R2 ;  /* 0x0000000503047223 */ /* 0x000fc80000000102 */
[----:B------:R-:W-:Y:S01]  /*1720*/  FFMA R5, R0, R4, R5 ;  /* 0x0000000400057223 */ /* 0x000fe20000000005 */
[----:B01----:R-:W-:Y:S06]  /*1730*/  @!P0 BRA `(.L_x_44) ;  /* 0x0000000000108947 */ /* 0x003fec0003800000 */
[----:B------:R-:W-:Y:S02]  /*1740*/  MOV R0, R2 ;  /* 0x0000000200007202 */ /* 0x000fe40000000f00 */
[----:B------:R-:W-:-:S07]  /*1750*/  MOV R8, 0x1770 ;  /* 0x0000177000087802 */ /* 0x000fce0000000f00 */
[----:B------:R-:W-:Y:S05]  /*1760*/  CALL.REL.NOINC `($__internal_1_$__cuda_sm3x_div_rn_noftz_f32_slowpath) ;  /* 0x0000000000107944 */ /* 0x000fea0003c00000 */
[----:B------:R-:W-:-:S07]  /*1770*/  MOV R5, R0 ;  /* 0x0000000000057202 */ /* 0x000fce0000000f00 */
.L_x_44:
[----:B------:R-:W-:Y:S05]  /*1780*/  BSYNC.RECONVERGENT B0 ;  /* 0x0000000000007941 */ /* 0x000fea0003800200 */
.L_x_43:
[----:B------:R-:W-:Y:S01]  /*1790*/  STG.E desc[UR4][R6.64+0x24], R5 ;  /* 0x0000240506007986 */ /* 0x000fe2000c101904 */
[----:B------:R-:W-:Y:S05]  /*17a0*/  EXIT ;  /* 0x000000000000794d */ /* 0x000fea0003800000 */
        .weak           $__internal_1_$__cuda_sm3x_div_rn_noftz_f32_slowpath
        .type           $__internal_1_$__cuda_sm3x_div_rn_noftz_f32_slowpath,@function
        .size           $__internal_1_$__cuda_sm3x_div_rn_noftz_f32_slowpath,(.L_x_86 - $__internal_1_$__cuda_sm3x_div_rn_noftz_f32_slowpath)
$__internal_1_$__cuda_sm3x_div_rn_noftz_f32_slowpath:
[----:B------:R-:W-:Y:S01]  /*17b0*/  SHF.R.U32.HI R10, RZ, 0x17, R3 ;  /* 0x00000017ff0a7819 */ /* 0x000fe20000011603 */
[----:B------:R-:W-:Y:S01]  /*17c0*/  BSSY.RECONVERGENT B1, `(.L_x_45) ;  /* 0x0000063000017945 */ /* 0x000fe20003800200 */
[----:B------:R-:W-:Y:S02]  /*17d0*/  SHF.R.U32.HI R9, RZ, 0x17, R0 ;  /* 0x00000017ff097819 */ /* 0x000fe40000011600 */
[----:B------:R-:W-:Y:S02]  /*17e0*/  LOP3.LUT R10, R10, 0xff, RZ, 0xc0, !PT ;  /* 0x000000ff0a0a7812 */ /* 0x000fe400078ec0ff */
[----:B------:R-:W-:Y:S02]  /*17f0*/  LOP3.LUT R14, R9, 0xff, RZ, 0xc0, !PT ;  /* 0x000000ff090e7812 */ /* 0x000fe400078ec0ff */
[----:B------:R-:W-:Y:S02]  /*1800*/  IADD3 R13, PT, PT, R10, -0x1, RZ ;  /* 0xffffffff0a0d7810 */ /* 0x000fe40007ffe0ff */
[----:B------:R-:W-:-:S02]  /*1810*/  IADD3 R12, PT, PT, R14, -0x1, RZ ;  /* 0xffffffff0e0c7810 */ /* 0x000fc40007ffe0ff */
[----:B------:R-:W-:Y:S02]  /*1820*/  ISETP.GT.U32.AND P0, PT, R13, 0xfd, PT ;  /* 0x000000fd0d00780c */ /* 0x000fe40003f04070 */
[----:B------:R-:W-:Y:S02]  /*1830*/  MOV R11, R3 ;  /* 0x00000003000b7202 */ /* 0x000fe40000000f00 */
[----:B------:R-:W-:-:S13]  /*1840*/  ISETP.GT.U32.OR P0, PT, R12, 0xfd, P0 ;  /* 0x000000fd0c00780c */ /* 0x000fda0000704470 */
[----:B------:R-:W-:Y:S01]  /*1850*/  @!P0 MOV R9, RZ ;  /* 0x000000ff00098202 */ /* 0x000fe20000000f00 */
[----:B------:R-:W-:Y:S06]  /*1860*/  @!P0 BRA `(.L_x_46) ;  /* 0x00000000005c8947 */ /* 0x000fec0003800000 */
[----:B------:R-:W-:Y:S02]  /*1870*/  FSETP.GTU.FTZ.AND P0, PT, |R0|, +INF , PT ;  /* 0x7f8000000000780b */ /* 0x000fe40003f1c200 */
        /* <DEDUP_REMOVED lines=17> */
[----:B------:R-:W-:Y:S01]  /*1990*/  @P0 MOV R9, RZ ;  /* 0x000000ff00090202 */ /* 0x000fe20000000f00 */
[----:B------:R-:W-:Y:S01]  /*19a0*/  @!P0 FFMA R0, R0, 1.84467440737095516160e+19, RZ ;  /* 0x5f80000000008823 */ /* 0x000fe200000000ff */
[----:B------:R-:W-:Y:S01]  /*19b0*/  @!P0 MOV R9, 0xffffffc0 ;  /* 0xffffffc000098802 */ /* 0x000fe20000000f00 */
[----:B------:R-:W-:-:S03]  /*19c0*/  @!P1 FFMA R11, R3, 1.84467440737095516160e+19, RZ ;  /* 0x5f800000030b9823 */ /* 0x000fc600000000ff */
[----:B------:R-:W-:-:S07]  /*19d0*/  @!P1 IADD3 R9, PT, PT, R9, 0x40, RZ ;  /* 0x0000004009099810 */ /* 0x000fce0007ffe0ff */
.L_x_46:
[----:B------:R-:W-:Y:S01]  /*19e0*/  LEA R12, R10, 0xc0800000, 0x17 ;  /* 0xc08000000a0c7811 */ /* 0x000fe200078eb8ff */
[----:B------:R-:W-:Y:S03]  /*19f0*/  BSSY.RECONVERGENT B2, `(.L_x_51) ;  /* 0x0000036000027945 */ /* 0x000fe60003800200 */
[----:B------:R-:W-:Y:S02]  /*1a00*/  IADD3 R12, PT, PT, -R12, R11, RZ ;  /* 0x0000000b0c0c7210 */ /* 0x000fe40007ffe1ff */
[----:B------:R-:W-:Y:S02]  /*1a10*/  IADD3 R11, PT, PT, R14, -0x7f, RZ ;  /* 0xffffff810e0b7810 */ /* 0x000fe40007ffe0ff */
[----:B------:R0:W1:Y:S01]  /*1a20*/  MUFU.RCP R13, R12 ;  /* 0x0000000c000d7308 */ /* 0x0000620000001000 */
[----:B------:R-:W-:Y:S02]  /*1a30*/  FADD.FTZ R15, -R12, -RZ ;  /* 0x800000ff0c0f7221 */ /* 0x000fe40000010100 */
[C---:B------:R-:W-:Y:S01]  /*1a40*/  IMAD R0, R11.reuse, -0x800000, R0 ;  /* 0xff8000000b007824 */ /* 0x040fe200078e0200 */
[----:B0-----:R-:W-:-:S04]  /*1a50*/  IADD3 R12, PT, PT, R11, 0x7f, -R10 ;  /* 0x0000007f0b0c7810 */ /* 0x001fc80007ffe80a */
[----:B------:R-:W-:Y:S01]  /*1a60*/  IADD3 R9, PT, PT, R12, R9, RZ ;  /* 0x000000090c097210 */ /* 0x000fe20007ffe0ff */
[----:B-1----:R-:W-:-:S04]  /*1a70*/  FFMA R14, R13, R15, 1 ;  /* 0x3f8000000d0e7423 */ /* 0x002fc8000000000f */
[----:B------:R-:W-:-:S04]  /*1a80*/  FFMA R16, R13, R14, R13 ;  /* 0x0000000e0d107223 */ /* 0x000fc8000000000d */
[----:B------:R-:W-:-:S04]  /*1a90*/  FFMA R13, R0, R16, RZ ;  /* 0x00000010000d7223 */ /* 0x000fc800000000ff */
[----:B------:R-:W-:-:S04]  /*1aa0*/  FFMA R14, R15, R13, R0 ;  /* 0x0000000d0f0e7223 */ /* 0x000fc80000000000 */
[----:B------:R-:W-:-:S04]  /*1ab0*/  FFMA R13, R16, R14, R13 ;  /* 0x0000000e100d7223 */ /* 0x000fc8000000000d */
[----:B------:R-:W-:-:S04]  /*1ac0*/  FFMA R14, R15, R13, R0 ;  /* 0x0000000d0f0e7223 */ /* 0x000fc80000000000 */
[----:B------:R-:W-:-:S05]  /*1ad0*/  FFMA R0, R16, R14, R13 ;  /* 0x0000000e10007223 */ /* 0x000fca000000000d */
[----:B------:R-:W-:-:S04]  /*1ae0*/  SHF.R.U32.HI R10, RZ, 0x17, R0 ;  /* 0x00000017ff0a7819 */ /* 0x000fc80000011600 */
[----:B------:R-:W-:-:S04]  /*1af0*/  LOP3.LUT R10, R10, 0xff, RZ, 0xc0, !PT ;  /* 0x000000ff0a0a7812 */ /* 0x000fc800078ec0ff */
[----:B------:R-:W-:-:S04]  /*1b00*/  IADD3 R15, PT, PT, R10, R9, RZ ;  /* 0x000000090a0f7210 */ /* 0x000fc80007ffe0ff */
[----:B------:R-:W-:-:S04]  /*1b10*/  IADD3 R10, PT, PT, R15, -0x1, RZ ;  /* 0xffffffff0f0a7810 */ /* 0x000fc80007ffe0ff */
        /* <DEDUP_REMOVED lines=10> */
[C---:B------:R-:W-:Y:S01]  /*1bc0*/  IADD3 R12, PT, PT, R15.reuse, 0x20, RZ ;  /* 0x000000200f0c7810 */ /* 0x040fe20007ffe0ff */
[CCC-:B------:R-:W-:Y:S01]  /*1bd0*/  FFMA.RM R10, R16.reuse, R14.reuse, R13.reuse ;  /* 0x0000000e100a7223 */ /* 0x1c0fe2000000400d */
[----:B------:R-:W-:Y:S02]  /*1be0*/  ISETP.NE.AND P2, PT, R15, RZ, PT ;  /* 0x000000ff0f00720c */ /* 0x000fe40003f45270 */
[----:B------:R-:W-:Y:S01]  /*1bf0*/  LOP3.LUT R11, R9, 0x7fffff, RZ, 0xc0, !PT ;  /* 0x007fffff090b7812 */ /* 0x000fe200078ec0ff */
[----:B------:R-:W-:Y:S01]  /*1c00*/  FFMA.RP R9, R16, R14, R13 ;  /* 0x0000000e10097223 */ /* 0x000fe2000000800d */
[----:B------:R-:W-:Y:S02]  /*1c10*/  ISETP.NE.AND P1, PT, R15, RZ, PT ;  /* 0x000000ff0f00720c */ /* 0x000fe40003f25270 */
[----:B------:R-:W-:Y:S02]  /*1c20*/  LOP3.LUT R11, R11, 0x800000, RZ, 0xfc, !PT ;  /* 0x008000000b0b7812 */ /* 0x000fe400078efcff */
[----:B------:R-:W-:-:S02]  /*1c30*/  IADD3 R13, PT, PT, -R15, RZ, RZ ;  /* 0x000000ff0f0d7210 */ /* 0x000fc40007ffe1ff */
[----:B------:R-:W-:Y:S02]  /*1c40*/  SHF.L.U32 R12, R11, R12, RZ ;  /* 0x0000000c0b0c7219 */ /* 0x000fe400000006ff */
[----:B------:R-:W-:Y:S02]  /*1c50*/  FSETP.NEU.FTZ.AND P0, PT, R9, R10, PT ;  /* 0x0000000a0900720b */ /* 0x000fe40003f1d000 */
[----:B------:R-:W-:Y:S02]  /*1c60*/  SEL R10, R13, RZ, P2 ;  /* 0x000000ff0d0a7207 */ /* 0x000fe40001000000 */
[----:B------:R-:W-:Y:S02]  /*1c70*/  ISETP.NE.AND P1, PT, R12, RZ, P1 ;  /* 0x000000ff0c00720c */ /* 0x000fe40000f25270 */
[----:B------:R-:W-:Y:S02]  /*1c80*/  SHF.R.U32.HI R10, RZ, R10, R11 ;  /* 0x0000000aff0a7219 */ /* 0x000fe4000001160b */
[----:B------:R-:W-:-:S02]  /*1c90*/  PLOP3.LUT P0, PT, P0, P1, PT, 0xf8, 0x8f ;  /* 0x00000000008f781c */ /* 0x000fc40000703f70 */
[----:B------:R-:W-:Y:S02]  /*1ca0*/  SHF.R.U32.HI R12, RZ, 0x1, R10 ;  /* 0x00000001ff0c7819 */ /* 0x000fe4000001160a */
[----:B------:R-:W-:-:S04]  /*1cb0*/  SEL R9, RZ, 0x1, !P0 ;  /* 0x00000001ff097807 */ /* 0x000fc80004000000 */
[----:B------:R-:W-:-:S04]  /*1cc0*/  LOP3.LUT R9, R9, 0x1, R12, 0xf8, !PT ;  /* 0x0000000109097812 */ /* 0x000fc800078ef80c */
[----:B------:R-:W-:-:S04]  /*1cd0*/  LOP3.LUT R9, R9, R10, RZ, 0xc0, !PT ;  /* 0x0000000a09097212 */ /* 0x000fc800078ec0ff */
[----:B------:R-:W-:-:S04]  /*1ce0*/  IADD3 R9, PT, PT, R12, R9, RZ ;  /* 0x000000090c097210 */ /* 0x000fc80007ffe0ff */
[----:B------:R-:W-:Y:S01]  /*1cf0*/  LOP3.LUT R0, R9, R0, RZ, 0xfc, !PT ;  /* 0x0000000009007212 */ /* 0x000fe200078efcff */
[----:B------:R-:W-:Y:S06]  /*1d00*/  BRA `(.L_x_54) ;  /* 0x0000000000107947 */ /* 0x000fec0003800000 */
.L_x_53:
[----:B------:R-:W-:-:S04]  /*1d10*/  LOP3.LUT R0, R0, 0x80000000, RZ, 0xc0, !PT ;  /* 0x8000000000007812 */ /* 0x000fc800078ec0ff */
[----:B------:R-:W-:Y:S01]  /*1d20*/  LOP3.LUT R0, R0, 0x7f800000, RZ, 0xfc, !PT ;  /* 0x7f80000000007812 */ /* 0x000fe200078efcff */
[----:B------:R-:W-:Y:S06]  /*1d30*/  BRA `(.L_x_54) ;  /* 0x0000000000047947 */ /* 0x000fec0003800000 */
.L_x_52:
[----:B------:R-:W-:-:S07]  /*1d40*/  LEA R0, R9, R0, 0x17 ;  /* 0x0000000009007211 */ /* 0x000fce00078eb8ff */
.L_x_54:
[----:B------:R-:W-:Y:S05]  /*1d50*/  BSYNC.RECONVERGENT B2 ;  /* 0x0000000000027941 */ /* 0x000fea0003800200 */
.L_x_51:
[----:B------:R-:W-:Y:S05]  /*1d60*/  BRA `(.L_x_55) ;  /* 0x0000000000207947 */ /* 0x000fea0003800000 */
.L_x_50:
[----:B------:R-:W-:-:S04]  /*1d70*/  LOP3.LUT R0, R11, 0x80000000, R0, 0x48, !PT ;  /* 0x800000000b007812 */ /* 0x000fc800078e4800 */
[----:B------:R-:W-:Y:S01]  /*1d80*/  LOP3.LUT R0, R0, 0x7f800000, RZ, 0xfc, !PT ;  /* 0x7f80000000007812 */ /* 0x000fe200078efcff */
[----:B------:R-:W-:Y:S06]  /*1d90*/  BRA `(.L_x_55) ;  /* 0x0000000000147947 */ /* 0x000fec0003800000 */
.L_x_49:
[----:B------:R-:W-:Y:S01]  /*1da0*/  LOP3.LUT R0, R11, 0x80000000, R0, 0x48, !PT ;  /* 0x800000000b007812 */ /* 0x000fe200078e4800 */
[----:B------:R-:W-:Y:S06]  /*1db0*/  BRA `(.L_x_55) ;  /* 0x00000000000c7947 */ /* 0x000fec0003800000 */
.L_x_48:
[----:B------:R-:W0:Y:S01]  /*1dc0*/  MUFU.RSQ R0, -QNAN ;  /* 0xffc0000000007908 */ /* 0x000e220000001400 */
[----:B------:R-:W-:Y:S05]  /*1dd0*/  BRA `(.L_x_55) ;  /* 0x0000000000047947 */ /* 0x000fea0003800000 */
.L_x_47:
[----:B------:R-:W-:-:S07]  /*1de0*/  FADD.FTZ R0, R0, R3 ;  /* 0x0000000300007221 */ /* 0x000fce0000010000 */
.L_x_55:
[----:B------:R-:W-:Y:S05]  /*1df0*/  BSYNC.RECONVERGENT B1 ;  /* 0x0000000000017941 */ /* 0x000fea0003800200 */
.L_x_45:
[----:B------:R-:W-:-:S04]  /*1e00*/  HFMA2 R9, -RZ, RZ, 0, 0 ;  /* 0x00000000ff097431 */ /* 0x000fc800000001ff */
[----:B0-----:R-:W-:Y:S05]  /*1e10*/  RET.REL.NODEC R8 `(_Z17softmaxActivationPfS_i) ;  /* 0xffffffe008787950 */ /* 0x001fea0003c3ffff */
.L_x_56:
        /* <DEDUP_REMOVED lines=14> */
.L_x_86:


//--------------------- .text._Z12denseForwardPfS_S_ii --------------------------
	.section	.text._Z12denseForwardPfS_S_ii,"ax",@progbits
	.align	128
        .global         _Z12denseForwardPfS_S_ii
        .type           _Z12denseForwardPfS_S_ii,@function
        .size           _Z12denseForwardPfS_S_ii,(.L_x_94 - _Z12denseForwardPfS_S_ii)
        .other          _Z12denseForwardPfS_S_ii,@"STO_CUDA_ENTRY STV_DEFAULT"
_Z12denseForwardPfS_S_ii:
.text._Z12denseForwardPfS_S_ii:
        /* <DEDUP_REMOVED lines=9> */
[----:B------:R-:W-:Y:S01]  /*0090*/  IABS R7, R15 ;  /* 0x0000000f00077213 */ /* 0x000fe20000000000 */
[----:B------:R-:W0:Y:S01]  /*00a0*/  LDC R14, c[0x0][0x398] ;  /* 0x0000e600ff0e7b82 */ /* 0x000e220000000800 */
[----:B------:R-:W-:Y:S01]  /*00b0*/  ISETP.GE.AND P2, PT, R0, RZ, PT ;  /* 0x000000ff0000720c */ /* 0x000fe20003f46270 */
[----:B------:R-:W1:Y:S01]  /*00c0*/  LDCU.64 UR6, c[0x0][0x358] ;  /* 0x00006b00ff0677ac */ /* 0x000e620008000a00 */
[----:B------:R-:W2:Y:S01]  /*00d0*/  I2F.RP R4, R7 ;  /* 0x0000000700047306 */ /* 0x000ea20000209400 */
[----:B------:R-:W-:-:S07]  /*00e0*/  MOV R26, RZ ;  /* 0x000000ff001a7202 */ /* 0x000fce0000000f00 */
[----:B--2---:R-:W2:Y:S01]  /*00f0*/  MUFU.RCP R4, R4 ;  /* 0x0000000400047308 */ /* 0x004ea20000001000 */
[----:B0-----:R-:W-:Y:S02]  /*0100*/  ISETP.GE.AND P3, PT, R14, 0x1, PT ;  /* 0x000000010e00780c */ /* 0x001fe40003f66270 */
[----:B--2---:R-:W-:-:S05]  /*0110*/  IADD3 R2, PT, PT, R4, 0xffffffe, RZ ;  /* 0x0ffffffe04027810 */ /* 0x004fca0007ffe0ff */
[----:B------:R0:W2:Y:S02]  /*0120*/  F2I.FTZ.U32.TRUNC.NTZ R3, R2 ;  /* 0x0000000200037305 */ /* 0x0000a4000021f000 */
[----:B0-----:R-:W-:Y:S01]  /*0130*/  HFMA2 R2, -RZ, RZ, 0, 0 ;  /* 0x00000000ff027431 */ /* 0x001fe200000001ff */
[----:B--2---:R-:W-:-:S05]  /*0140*/  IADD3 R6, PT, PT, RZ, -R3, RZ ;  /* 0x80000003ff067210 */ /* 0x004fca0007ffe0ff */
[----:B------:R-:W-:Y:S01]  /*0150*/  IMAD R5, R6, R7, RZ ;  /* 0x0000000706057224 */ /* 0x000fe200078e02ff */
[----:B------:R-:W-:-:S03]  /*0160*/  IABS R6, R0 ;  /* 0x0000000000067213 */ /* 0x000fc60000000000 */
[----:B------:R-:W-:-:S06]  /*0170*/  IMAD.HI.U32 R3, R3, R5, R2 ;  /* 0x0000000503037227 */ /* 0x000fcc00078e0002 */
[----:B------:R-:W-:-:S04]  /*0180*/  IMAD.HI.U32 R3, R3, R6, RZ ;  /* 0x0000000603037227 */ /* 0x000fc800078e00ff */
[----:B------:R-:W-:-:S04]  /*0190*/  IMAD.MOV R4, RZ, RZ, -R3 ;  /* 0x000000ffff047224 */ /* 0x000fc800078e0a03 */
[----:B------:R-:W-:-:S05]  /*01a0*/  IMAD R4, R7, R4, R6 ;  /* 0x0000000407047224 */ /* 0x000fca00078e0206 */
[----:B------:R-:W-:-:S13]  /*01b0*/  ISETP.GT.U32.AND P0, PT, R7, R4, PT ;  /* 0x000000040700720c */ /* 0x000fda0003f04070 */
[----:B------:R-:W-:-:S04]  /*01c0*/  @!P0 IADD3 R4, PT, PT, R4, -R7, RZ ;  /* 0x8000000704048210 */ /* 0x000fc80007ffe0ff */
[----:B------:R-:W-:Y:S02]  /*01d0*/  ISETP.GT.U32.AND P1, PT, R7, R4, PT ;  /* 0x000000040700720c */ /* 0x000fe40003f24070 */
[----:B------:R-:W-:-:S04]  /*01e0*/  IADD3 R5, PT, PT, R4, -R7, RZ ;  /* 0x8000000704057210 */ /* 0x000fc80007ffe0ff */
[----:B------:R-:W-:-:S05]  /*01f0*/  SEL R5, R5, R4, !P1 ;  /* 0x0000000405057207 */ /* 0x000fca0004800000 */
[----:B------:R-:W-:Y:S01]  /*0200*/  @!P2 IMAD.MOV R5, RZ, RZ, -R5 ;  /* 0x000000ffff05a224 */ /* 0x000fe200078e0a05 */
[----:B-1----:R-:W-:Y:S06]  /*0210*/  @!P3 BRA `(.L_x_57) ;  /* 0x0000000400e0b947 */ /* 0x002fec0003800000 */
[----:B------:R-:W-:Y:S01]  /*0220*/  ISETP.GE.U32.AND P1, PT, R4, R7, PT ;  /* 0x000000070400720c */ /* 0x000fe20003f26070 */
[----:B------:R-:W-:Y:S01]  /*0230*/  IMAD.MOV.U32 R17, RZ, RZ, RZ ;  /* 0x000000ffff117224 */ /* 0x000fe200078e00ff */
[-C--:B------:R-:W-:Y:S02]  /*0240*/  LOP3.LUT R2, R0, R15.reuse, RZ, 0x3c, !PT ;  /* 0x0000000f00027212 */ /* 0x080fe400078e3cff */
[----:B------:R-:W-:Y:S02]  /*0250*/  @!P0 IADD3 R3, PT, PT, R3, 0x1, RZ ;  /* 0x0000000103038810 */ /* 0x000fe40007ffe0ff */
[----:B------:R-:W-:Y:S02]  /*0260*/  ISETP.GE.AND P2, PT, R2, RZ, PT ;  /* 0x000000ff0200720c */ /* 0x000fe40003f46270 */
[----:B------:R-:W-:Y:S02]  /*0270*/  ISETP.NE.AND P0, PT, R15, RZ, PT ;  /* 0x000000ff0f00720c */ /* 0x000fe40003f05270 */
[----:B------:R-:W-:-:S02]  /*0280*/  LOP3.LUT R18, RZ, R15, RZ, 0x33, !PT ;  /* 0x0000000fff127212 */ /* 0x000fc400078e33ff */
[C---:B------:R-:W-:Y:S02]  /*0290*/  LOP3.LUT R25, R14.reuse, 0x7, RZ, 0xc0, !PT ;  /* 0x000000070e197812 */ /* 0x040fe400078ec0ff */
[----:B------:R-:W-:Y:S02]  /*02a0*/  @P1 IADD3 R3, PT, PT, R3, 0x1, RZ ;  /* 0x0000000103031810 */ /* 0x000fe40007ffe0ff */
[----:B------:R-:W-:Y:S02]  /*02b0*/  ISETP.GE.U32.AND P1, PT, R14, 0x8, PT ;  /* 0x000000080e00780c */ /* 0x000fe40003f26070 */
[----:B------:R-:W-:Y:S02]  /*02c0*/  MOV R26, RZ ;  /* 0x000000ff001a7202 */ /* 0x000fe40000000f00 */
[----:B------:R-:W-:Y:S02]  /*02d0*/  @!P2 IADD3 R3, PT, PT, -R3, RZ, RZ ;  /* 0x000000ff0303a210 */ /* 0x000fe40007ffe1ff */
[----:B------:R-:W-:-:S02]  /*02e0*/  ISETP.NE.AND P2, PT, R25, RZ, PT ;  /* 0x000000ff1900720c */ /* 0x000fc40003f45270 */
[C---:B------:R-:W-:Y:S02]  /*02f0*/  SEL R3, R18.reuse, R3, !P0 ;  /* 0x0000000312037207 */ /* 0x040fe40004000000 */
[----:B------:R-:W-:-:S03]  /*0300*/  SEL R18, R18, R5, !P0 ;  /* 0x0000000512127207 */ /* 0x000fc60004000000 */
[----:B------:R-:W-:Y:S01]  /*0310*/  IMAD R20, R3, R14, RZ ;  /* 0x0000000e03147224 */ /* 0x000fe200078e02ff */
[----:B------:R-:W-:Y:S06]  /*0320*/  @!P1 BRA `(.L_x_58) ;  /* 0x0000000000c49947 */ /* 0x000fec0003800000 */
[----:B------:R-:W0:Y:S01]  /*0330*/  LDCU.64 UR4, c[0x0][0x380] ;  /* 0x00007000ff0477ac */ /* 0x000e220008000a00 */
[----:B------:R-:W-:Y:S01]  /*0340*/  LOP3.LUT R17, R14, 0x7ffffff8, RZ, 0xc0, !PT ;  /* 0x7ffffff80e117812 */ /* 0x000fe200078ec0ff */
[----:B------:R-:W-:Y:S01]  /*0350*/  HFMA2 R26, -RZ, RZ, 0, 0 ;  /* 0x00000000ff1a7431 */ /* 0x000fe200000001ff */
[----:B------:R-:W-:Y:S02]  /*0360*/  MOV R16, R20 ;  /* 0x0000001400107202 */ /* 0x000fe40000000f00 */
[----:B------:R-:W-:Y:S02]  /*0370*/  MOV R22, R18 ;  /* 0x0000001200167202 */ /* 0x000fe40000000f00 */
[----:B------:R-:W-:Y:S01]  /*0380*/  IADD3 R19, PT, PT, -R17, RZ, RZ ;  /* 0x000000ff11137210 */ /* 0x000fe20007ffe1ff */
[----:B0-----:R-:W-:-:S04]  /*0390*/  UIADD3 UR4, UP0, UPT, UR4, 0x10, URZ ;  /* 0x0000001004047890 */ /* 0x001fc8000ff1e0ff */
[----:B------:R-:W-:-:S12]  /*03a0*/  UIADD3.X UR5, UPT, UPT, URZ, UR5, URZ, UP0, !UPT ;  /* 0x00000005ff057290 */ /* 0x000fd800087fe4ff */
.L_x_59:
[----:B------:R-:W0:Y:S01]  /*03b0*/  LDC.64 R12, c[0x0][0x388] ;  /* 0x0000e200ff0c7b82 */ /* 0x000e220000000a00 */
[----:B------:R-:W-:Y:S01]  /*03c0*/  MOV R3, UR5 ;  /* 0x0000000500037c02 */ /* 0x000fe20008000f00 */
[----:B------:R-:W-:-:S04]  /*03d0*/  IMAD.U32 R2, RZ, RZ, UR4 ;  /* 0x00000004ff027e24 */ /* 0x000fc8000f8e00ff */
[----:B------:R-:W-:-:S05]  /*03e0*/  IMAD.WIDE R2, R16, 0x4, R2 ;  /* 0x0000000410027825 */ /* 0x000fca00078e0202 */
[----:B------:R-:W2:Y:S04]  /*03f0*/  LDG.E R21, desc[UR6][R2.64+-0x10] ;  /* 0xfffff00602157981 */ /* 0x000ea8000c1e1900 */
[----:B------:R-:W3:Y:S04]  /*0400*/  LDG.E R23, desc[UR6][R2.64+-0xc] ;  /* 0xfffff40602177981 */ /* 0x000ee8000c1e1900 */
[----:B------:R-:W4:Y:S01]  /*0410*/  LDG.E R29, desc[UR6][R2.64+-0x8] ;  /* 0xfffff806021d7981 */ /* 0x000f22000c1e1900 */
[----:B0-----:R-:W-:-:S05]  /*0420*/  IMAD.WIDE R12, R22, 0x4, R12 ;  /* 0x00000004160c7825 */ /* 0x001fca00078e020c */
[----:B------:R0:W2:Y:S01]  /*0430*/  LDG.E R24, desc[UR6][R12.64] ;  /* 0x000000060c187981 */ /* 0x0000a2000c1e1900 */
[----:B------:R-:W-:-:S04]  /*0440*/  IMAD.WIDE R10, R15, 0x4, R12 ;  /* 0x000000040f0a7825 */ /* 0x000fc800078e020c */
[C---:B------:R-:W-:Y:S02]  /*0450*/  IMAD.WIDE R4, R15.reuse, 0x4, R10 ;  /* 0x000000040f047825 */ /* 0x040fe400078e020a */
[----:B------:R-:W3:Y:S02]  /*0460*/  LDG.E R10, desc[UR6][R10.64] ;  /* 0x000000060a0a7981 */ /* 0x000ee4000c1e1900 */
[C---:B------:R-:W-:Y:S02]  /*0470*/  IMAD.WIDE R6, R15.reuse, 0x4, R4 ;  /* 0x000000040f067825 */ /* 0x040fe400078e0204 */
[----:B------:R1:W4:Y:S02]  /*0480*/  LDG.E R28, desc[UR6][R4.64] ;  /* 0x00000006041c7981 */ /* 0x000324000c1e1900 */
[C---:B------:R-:W-:Y:S02]  /*0490*/  IMAD.WIDE R8, R15.reuse, 0x4, R6 ;  /* 0x000000040f087825 */ /* 0x040fe400078e0206 */
[----:B------:R-:W5:Y:S02]  /*04a0*/  LDG.E R6, desc[UR6][R6.64] ;  /* 0x0000000606067981 */ /* 0x000f64000c1e1900 */
[----:B0-----:R-:W-:-:S05]  /*04b0*/  IMAD.WIDE R12, R15, 0x4, R8 ;  /* 0x000000040f0c7825 */ /* 0x001fca00078e0208 */
[----:B------:R-:W5:Y:S04]  /*04c0*/  LDG.E R11, desc[UR6][R12.64] ;  /* 0x000000060c0b7981 */ /* 0x000f68000c1e1900 */
[----:B------:R-:W5:Y:S04]  /*04d0*/  LDG.E R7, desc[UR6][R8.64] ;  /* 0x0000000608077981 */ /* 0x000f68000c1e1900 */
[----:B------:R-:W5:Y:S04]  /*04e0*/  LDG.E R9, desc[UR6][R2.64+-0x4] ;  /* 0xfffffc0602097981 */ /* 0x000f68000c1e1900 */
[----:B------:R-:W5:Y:S01]  /*04f0*/  LDG.E R8, desc[UR6][R2.64+0x8] ;  /* 0x0000080602087981 */ /* 0x000f62000c1e1900 */
[----:B--2---:R-:W-:Y:S01]  /*0500*/  FFMA R24, R21, R24, R26 ;  /* 0x0000001815187223 */ /* 0x004fe2000000001a */
[----:B------:R-:W-:-:S02]  /*0510*/  IMAD.WIDE R26, R15, 0x4, R12 ;  /* 0x000000040f1a7825 */ /* 0x000fc400078e020c */
[----:B------:R-:W2:Y:S04]  /*0520*/  LDG.E R21, desc[UR6][R2.64] ;  /* 0x0000000602157981 */ /* 0x000ea8000c1e1900 */
[----:B------:R-:W2:Y:S01]  /*0530*/  LDG.E R12, desc[UR6][R2.64+0x4] ;  /* 0x00000406020c7981 */ /* 0x000ea2000c1e1900 */
[----:B-1----:R-:W-:-:S03]  /*0540*/  IMAD.WIDE R4, R15, 0x4, R26 ;  /* 0x000000040f047825 */ /* 0x002fc600078e021a */
[----:B------:R-:W2:Y:S04]  /*0550*/  LDG.E R13, desc[UR6][R2.64+0xc] ;  /* 0x00000c06020d7981 */ /* 0x000ea8000c1e1900 */
[----:B------:R-:W2:Y:S04]  /*0560*/  LDG.E R4, desc[UR6][R4.64] ;  /* 0x0000000604047981 */ /* 0x000ea8000c1e1900 */
[----:B------:R-:W2:Y:S01]  /*0570*/  LDG.E R3, desc[UR6][R26.64] ;  /* 0x000000061a037981 */ /* 0x000ea2000c1e1900 */
[----:B---3--:R-:W-:Y:S01]  /*0580*/  FFMA R10, R23, R10, R24 ;  /* 0x0000000a170a7223 */ /* 0x008fe20000000018 */
[----:B------:R-:W-:-:S03]  /*0590*/  IADD3 R19, PT, PT, R19, 0x8, RZ ;  /* 0x0000000813137810 */ /* 0x000fc60007ffe0ff */
[----:B----4-:R-:W-:Y:S01]  /*05a0*/  FFMA R10, R29, R28, R10 ;  /* 0x0000001c1d0a7223 */ /* 0x010fe2000000000a */
[----:B------:R-:W-:Y:S02]  /*05b0*/  ISETP.NE.AND P0, PT, R19, RZ, PT ;  /* 0x000000ff1300720c */ /* 0x000fe40003f05270 */
[----:B------:R-:W-:Y:S01]  /*05c0*/  LEA R22, R15, R22, 0x3 ;  /* 0x000000160f167211 */ /* 0x000fe200078e18ff */
[----:B-----5:R-:W-:Y:S01]  /*05d0*/  FFMA R6, R9, R6, R10 ;  /* 0x0000000609067223 */ /* 0x020fe2000000000a */
[----:B------:R-:W-:-:S03]  /*05e0*/  IADD3 R16, PT, PT, R16, 0x8, RZ ;  /* 0x0000000810107810 */ /* 0x000fc60007ffe0ff */
[----:B--2---:R-:W-:-:S04]  /*05f0*/  FFMA R7, R21, R7, R6 ;  /* 0x0000000715077223 */ /* 0x004fc80000000006 */
[----:B------:R-:W-:-:S04]  /*0600*/  FFMA R7, R12, R11, R7 ;  /* 0x0000000b0c077223 */ /* 0x000fc80000000007 */
[----:B------:R-:W-:-:S04]  /*0610*/  FFMA R8, R8, R3, R7 ;  /* 0x0000000308087223 */ /* 0x000fc80000000007 */
[----:B------:R-:W-:Y:S01]  /*0620*/  FFMA R26, R13, R4, R8 ;  /* 0x000000040d1a7223 */ /* 0x000fe20000000008 */
[----:B------:R-:W-:Y:S06]  /*0630*/  @P0 BRA `(.L_x_59) ;  /* 0xfffffffc005c0947 */ /* 0x000fec000383ffff */
.L_x_58:
[----:B------:R-:W-:Y:S05]  /*0640*/  @!P2 BRA `(.L_x_57) ;  /* 0x0000000000d4a947 */ /* 0x000fea0003800000 */
[----:B------:R-:W-:Y:S02]  /*0650*/  ISETP.GE.U32.AND P0, PT, R25, 0x4, PT ;  /* 0x000000041900780c */ /* 0x000fe40003f06070 */
[----:B------:R-:W-:-:S04]  /*0660*/  LOP3.LUT R12, R14, 0x3, RZ, 0xc0, !PT ;  /* 0x000000030e0c7812 */ /* 0x000fc800078ec0ff */
[----:B------:R-:W-:-:S07]  /*0670*/  ISETP.NE.AND P1, PT, R12, RZ, PT ;  /* 0x000000ff0c00720c */ /* 0x000fce0003f25270 */
[----:B------:R-:W-:Y:S06]  /*0680*/  @!P0 BRA `(.L_x_60) ;  /* 0x0000000000588947 */ /* 0x000fec0003800000 */
[----:B------:R-:W0:Y:S01]  /*0690*/  LDC.64 R8, c[0x0][0x388] ;  /* 0x0000e200ff087b82 */ /* 0x000e220000000a00 */
[----:B------:R-:W-:Y:S02]  /*06a0*/  IMAD R7, R17, R15, R18 ;  /* 0x0000000f11077224 */ /* 0x000fe400078e0212 */
[----:B------:R-:W-:-:S05]  /*06b0*/  IMAD.IADD R5, R20, 0x1, R17 ;  /* 0x0000000114057824 */ /* 0x000fca00078e0211 */
[----:B------:R-:W1:Y:S01]  /*06c0*/  LDC.64 R2, c[0x0][0x380] ;  /* 0x0000e000ff027b82 */ /* 0x000e620000000a00 */
[----:B0-----:R-:W-:-:S04]  /*06d0*/  IMAD.WIDE R8, R7, 0x4, R8 ;  /* 0x0000000407087825 */ /* 0x001fc800078e0208 */
[----:B------:R-:W-:Y:S02]  /*06e0*/  IMAD.WIDE R10, R15, 0x4, R8 ;  /* 0x000000040f0a7825 */ /* 0x000fe400078e0208 */
[----:B------:R-:W2:Y:S02]  /*06f0*/  LDG.E R8, desc[UR6][R8.64] ;  /* 0x0000000608087981 */ /* 0x000ea4000c1e1900 */
[----:B-1----:R-:W-:-:S04]  /*0700*/  IMAD.WIDE R2, R5, 0x4, R2 ;  /* 0x0000000405027825 */ /* 0x002fc800078e0202 */
[C---:B------:R-:W-:Y:S01]  /*0710*/  IMAD.WIDE R4, R15.reuse, 0x4, R10 ;  /* 0x000000040f047825 */ /* 0x040fe200078e020a */
[----:B------:R-:W2:Y:S04]  /*0720*/  LDG.E R13, desc[UR6][R2.64] ;  /* 0x00000006020d7981 */ /* 0x000ea8000c1e1900 */
[----:B------:R-:W3:Y:S01]  /*0730*/  LDG.E R10, desc[UR6][R10.64] ;  /* 0x000000060a0a7981 */ /* 0x000ee2000c1e1900 */
[----:B------:R-:W-:-:S03]  /*0740*/  IMAD.WIDE R6, R15, 0x4, R4 ;  /* 0x000000040f067825 */ /* 0x000fc600078e0204 */
[----:B------:R-:W3:Y:S04]  /*0750*/  LDG.E R16, desc[UR6][R2.64+0x4] ;  /* 0x0000040602107981 */ /* 0x000ee8000c1e1900 */
[----:B------:R-:W4:Y:S04]  /*0760*/  LDG.E R19, desc[UR6][R4.64] ;  /* 0x0000000604137981 */ /* 0x000f28000c1e1900 */
[----:B------:R-:W4:Y:S04]  /*0770*/  LDG.E R22, desc[UR6][R2.64+0x8] ;  /* 0x0000080602167981 */ /* 0x000f28000c1e1900 */
[----:B------:R-:W5:Y:S04]  /*0780*/  LDG.E R24, desc[UR6][R2.64+0xc] ;  /* 0x00000c0602187981 */ /* 0x000f68000c1e1900 */
[----:B------:R-:W5:Y:S01]  /*0790*/  LDG.E R6, desc[UR6][R6.64] ;  /* 0x0000000606067981 */ /* 0x000f62000c1e1900 */
[----:B------:R-:W-:Y:S01]  /*07a0*/  IADD3 R17, PT, PT, R17, 0x4, RZ ;  /* 0x0000000411117810 */ /* 0x000fe20007ffe0ff */
[----:B--2---:R-:W-:-:S04]  /*07b0*/  FFMA R13, R13, R8, R26 ;  /* 0x000000080d0d7223 */ /* 0x004fc8000000001a */
[----:B---3--:R-:W-:-:S04]  /*07c0*/  FFMA R13, R16, R10, R13 ;  /* 0x0000000a100d7223 */ /* 0x008fc8000000000d */
[----:B----4-:R-:W-:-:S04]  /*07d0*/  FFMA R13, R22, R19, R13 ;  /* 0x00000013160d7223 */ /* 0x010fc8000000000d */
[----:B-----5:R-:W-:-:S07]  /*07e0*/  FFMA R26, R24, R6, R13 ;  /* 0x00000006181a7223 */ /* 0x020fce000000000d */
.L_x_60:
[----:B------:R-:W-:Y:S05]  /*07f0*/  @!P1 BRA `(.L_x_57) ;  /* 0x0000000000689947 */ /* 0x000fea0003800000 */
[----:B------:R-:W0:Y:S01]  /*0800*/  LDC.64 R8, c[0x0][0x388] ;  /* 0x0000e200ff087b82 */ /* 0x000e220000000a00 */
[----:B------:R-:W-:Y:S02]  /*0810*/  ISETP.NE.AND P0, PT, R12, 0x1, PT ;  /* 0x000000010c00780c */ /* 0x000fe40003f05270 */
[----:B------:R-:W-:-:S04]  /*0820*/  LOP3.LUT R14, R14, 0x1, RZ, 0xc0, !PT ;  /* 0x000000010e0e7812 */ /* 0x000fc800078ec0ff */
[----:B------:R-:W-:Y:S01]  /*0830*/  ISETP.NE.U32.AND P1, PT, R14, 0x1, PT ;  /* 0x000000010e00780c */ /* 0x000fe20003f25070 */
[----:B------:R-:W1:Y:S06]  /*0840*/  LDC.64 R6, c[0x0][0x380] ;  /* 0x0000e000ff067b82 */ /* 0x000e6c0000000a00 */
[C---:B------:R-:W-:Y:S01]  /*0850*/  @P0 IMAD R13, R17.reuse, R15, R18 ;  /* 0x0000000f110d0224 */ /* 0x040fe200078e0212 */
[----:B------:R-:W-:Y:S01]  /*0860*/  @P0 IADD3 R11, PT, PT, R20, R17, RZ ;  /* 0x00000011140b0210 */ /* 0x000fe20007ffe0ff */
[----:B------:R-:W2:Y:S01]  /*0870*/  LDC.64 R4, c[0x0][0x380] ;  /* 0x0000e000ff047b82 */ /* 0x000ea20000000a00 */
[----:B------:R-:W-:-:S07]  /*0880*/  @P0 IADD3 R17, PT, PT, R17, 0x2, RZ ;  /* 0x0000000211110810 */ /* 0x000fce0007ffe0ff */
[----:B------:R-:W3:Y:S01]  /*0890*/  LDC.64 R2, c[0x0][0x388] ;  /* 0x0000e200ff027b82 */ /* 0x000ee20000000a00 */
[----:B0-----:R-:W-:Y:S01]  /*08a0*/  @P0 IMAD.WIDE R8, R13, 0x4, R8 ;  /* 0x000000040d080825 */ /* 0x001fe200078e0208 */
[----:B------:R-:W-:-:S03]  /*08b0*/  @!P1 IADD3 R13, PT, PT, R20, R17, RZ ;  /* 0x00000011140d9210 */ /* 0x000fc60007ffe0ff */
[----:B------:R-:W-:Y:S01]  /*08c0*/  @!P1 IMAD R17, R17, R15, R18 ;  /* 0x0000000f11119224 */ /* 0x000fe200078e0212 */
[----:B------:R-:W4:Y:S01]  /*08d0*/  @P0 LDG.E R12, desc[UR6][R8.64] ;  /* 0x00000006080c0981 */ /* 0x000f22000c1e1900 */
[----:B-1----:R-:W-:-:S04]  /*08e0*/  @P0 IMAD.WIDE R6, R11, 0x4, R6 ;  /* 0x000000040b060825 */ /* 0x002fc800078e0206 */
[----:B------:R-:W-:Y:S01]  /*08f0*/  @P0 IMAD.WIDE R10, R15, 0x4, R8 ;  /* 0x000000040f0a0825 */ /* 0x000fe200078e0208 */
[----:B------:R-:W5:Y:S04]  /*0900*/  @P0 LDG.E R19, desc[UR6][R6.64+0x4] ;  /* 0x0000040606130981 */ /* 0x000f68000c1e1900 */
[----:B------:R-:W4:Y:S01]  /*0910*/  @P0 LDG.E R15, desc[UR6][R6.64] ;  /* 0x00000006060f0981 */ /* 0x000f22000c1e1900 */
[----:B--2---:R-:W-:-:S03]  /*0920*/  @!P1 IMAD.WIDE R4, R13, 0x4, R4 ;  /* 0x000000040d049825 */ /* 0x004fc600078e0204 */
[----:B------:R-:W5:Y:S01]  /*0930*/  @P0 LDG.E R10, desc[UR6][R10.64] ;  /* 0x000000060a0a0981 */ /* 0x000f62000c1e1900 */
[----:B---3--:R-:W-:-:S03]  /*0940*/  @!P1 IMAD.WIDE R2, R17, 0x4, R2 ;  /* 0x0000000411029825 */ /* 0x008fc600078e0202 */
[----:B------:R-:W2:Y:S04]  /*0950*/  @!P1 LDG.E R5, desc[UR6][R4.64] ;  /* 0x0000000604059981 */ /* 0x000ea8000c1e1900 */
[----:B------:R-:W2:Y:S01]  /*0960*/  @!P1 LDG.E R2, desc[UR6][R2.64] ;  /* 0x0000000602029981 */ /* 0x000ea2000c1e1900 */
[----:B----4-:R-:W-:-:S04]  /*0970*/  @P0 FFMA R12, R15, R12, R26 ;  /* 0x0000000c0f0c0223 */ /* 0x010fc8000000001a */
[----:B-----5:R-:W-:-:S04]  /*0980*/  @P0 FFMA R26, R19, R10, R12 ;  /* 0x0000000a131a0223 */ /* 0x020fc8000000000c */
[----:B--2---:R-:W-:-:S07]  /*0990*/  @!P1 FFMA R26, R5, R2, R26 ;  /* 0x00000002051a9223 */ /* 0x004fce000000001a */
.L_x_57:
[----:B------:R-:W0:Y:S02]  /*09a0*/  LDC.64 R2, c[0x0][0x390] ;  /* 0x0000e400ff027b82 */ /* 0x000e240000000a00 */
[----:B0-----:R-:W-:-:S05]  /*09b0*/  IMAD.WIDE R2, R0, 0x4, R2 ;  /* 0x0000000400027825 */ /* 0x001fca00078e0202 */
[----:B------:R-:W-:Y:S01]  /*09c0*/  STG.E desc[UR6][R2.64], R26 ;  /* 0x0000001a02007986 */ /* 0x000fe2000c101906 */
[----:B------:R-:W-:Y:S05]  /*09d0*/  EXIT ;  /* 0x000000000000794d */ /* 0x000fea0003800000 */
.L_x_61:
        /* <DEDUP_REMOVED lines=10> */
.L_x_94:


//--------------------- .text._Z14reluActivationPfS_i --------------------------
	.section	.text._Z14reluActivationPfS_i,"ax",@progbits
	.align	128
        .global         _Z14reluActivationPfS_i
        .type           _Z14reluActivationPfS_i,@function
        .size           _Z14reluActivationPfS_i,(.L_x_95 - _Z14reluActivationPfS_i)
        .other          _Z14reluActivationPfS_i,@"STO_CUDA_ENTRY STV_DEFAULT"
_Z14reluActivationPfS_i:
.text._Z14reluActivationPfS_i:
        /* <DEDUP_REMOVED lines=13> */
[----:B--2---:R-:W-:Y:S01]  /*00d0*/  IMAD.WIDE R4, R7, 0x4, R4 ;  /* 0x0000000407047825 */ /* 0x004fe200078e0204 */
[----:B---3--:R-:W-:-:S05]  /*00e0*/  FMNMX R7, RZ, R2, !PT ;  /* 0x00000002ff077209 */ /* 0x008fca0007800000 */
[----:B------:R-:W-:Y:S01]  /*00f0*/  STG.E desc[UR4][R4.64], R7 ;  /* 0x0000000704007986 */ /* 0x000fe2000c101904 */
[----:B------:R-:W-:Y:S05]  /*0100*/  EXIT ;  /* 0x000000000000794d */ /* 0x000fea0003800000 */
.L_x_62:
        /* <DEDUP_REMOVED lines=15> */
.L_x_95:


//--------------------- .text._Z18convolutionForwardPfS_S_iii --------------------------
	.section	.text._Z18convolutionForwardPfS_S_iii,"ax",@progbits
	.align	128
        .global         _Z18convolutionForwardPfS_S_iii
        .type           _Z18convolutionForwardPfS_S_iii,@function
        .size           _Z18convolutionForwardPfS_S_iii,(.L_x_96 - _Z18convolutionForwardPfS_S_iii)
        .other          _Z18convolutionForwardPfS_S_iii,@"STO_CUDA_ENTRY STV_DEFAULT"
_Z18convolutionForwardPfS_S_iii:
.text._Z18convolutionForwardPfS_S_iii:
[----:B------:R-:W-:Y:S01]  /*0000*/  LDC R1, c[0x0][0x37c] ;  /* 0x0000df00ff017b82 */ /* 0x000fe20000000800 */
[----:B------:R-:W0:Y:S07]  /*0010*/  S2R R3, SR_TID.X ;  /* 0x0000000000037919 */ /* 0x000e2e0000002100 */
[----:B------:R-:W0:Y:S08]  /*0020*/  S2UR UR4, SR_CTAID.X ;  /* 0x00000000000479c3 */ /* 0x000e300000002500 */
[----:B------:R-:W0:Y:S02]  /*0030*/  LDC R2, c[0x0][0x360] ;  /* 0x0000d800ff027b82 */ /* 0x000e240000000800 */
[----:B0-----:R-:W-:-:S05]  /*0040*/  IMAD R2, R2, UR4, R3 ;  /* 0x0000000402027c24 */ /* 0x001fca000f8e0203 */
[----:B------:R-:W-:-:S13]  /*0050*/  ISETP.GT.AND P0, PT, R2, 0x2a3ff, PT ;  /* 0x0002a3ff0200780c */ /* 0x000fda0003f04270 */
[----:B------:R-:W-:Y:S05]  /*0060*/  @P0 EXIT ;  /* 0x000000000000094d */ /* 0x000fea0003800000 */
[----:B------:R-:W-:Y:S01]  /*0070*/  IMAD.HI R0, R2, 0x60f25deb, RZ ;  /* 0x60f25deb02007827 */ /* 0x000fe200078e02ff */
[----:B------:R-:W0:Y:S01]  /*0080*/  LDC.64 R4, c[0x0][0x380] ;  /* 0x0000e000ff047b82 */ /* 0x000e220000000a00 */
[----:B------:R-:W1:Y:S03]  /*0090*/  LDCU.64 UR4, c[0x0][0x358] ;  /* 0x00006b00ff0477ac */ /* 0x000e660008000a00 */
[----:B------:R-:W-:-:S04]  /*00a0*/  SHF.R.U32.HI R3, RZ, 0x1f, R0 ;  /* 0x0000001fff037819 */ /* 0x000fc80000011600 */
[----:B------:R-:W2:Y:S01]  /*00b0*/  LDC.64 R6, c[0x0][0x388] ;  /* 0x0000e200ff067b82 */ /* 0x000ea20000000a00 */
[CC--:B------:R-:W-:Y:S02]  /*00c0*/  LEA.HI.SX32 R9, R0.reuse, R3.reuse, 0x18 ;  /* 0x0000000300097211 */ /* 0x0c0fe400078fc2ff */
[----:B------:R-:W-:Y:S02]  /*00d0*/  LEA.HI.SX32 R0, R0, R3, 0x15 ;  /* 0x0000000300007211 */ /* 0x000fe400078faaff */
[----:B------:R-:W-:-:S04]  /*00e0*/  LEA.HI R8, R9, R9, RZ, 0x3 ;  /* 0x0000000909087211 */ /* 0x000fc800078f18ff */
[----:B------:R-:W-:-:S04]  /*00f0*/  LOP3.LUT R8, R8, 0xfffffff8, RZ, 0xc0, !PT ;  /* 0xfffffff808087812 */ /* 0x000fc800078ec0ff */
[C---:B------:R-:W-:Y:S01]  /*0100*/  IADD3 R8, PT, PT, R9.reuse, -R8, RZ ;  /* 0x8000000809087210 */ /* 0x040fe20007ffe0ff */
[----:B------:R-:W-:-:S03]  /*0110*/  IMAD R9, R9, -0x2a4, R2 ;  /* 0xfffffd5c09097824 */ /* 0x000fc600078e0202 */
[----:B------:R-:W-:Y:S01]  /*0120*/  LEA R3, R8, R8, 0x3 ;  /* 0x0000000808037211 */ /* 0x000fe200078e18ff */
[----:B------:R-:W-:-:S04]  /*0130*/  IMAD R9, R0, 0x17c4, R9 ;  /* 0x000017c400097824 */ /* 0x000fc800078e0209 */
[----:B0-----:R-:W-:-:S04]  /*0140*/  IMAD.WIDE R4, R9, 0x4, R4 ;  /* 0x0000000409047825 */ /* 0x001fc800078e0204 */
[----:B--2---:R-:W-:Y:S01]  /*0150*/  IMAD.WIDE R6, R3, 0x4, R6 ;  /* 0x0000000403067825 */ /* 0x004fe200078e0206 */
        /* <DEDUP_REMOVED lines=18> */
[----:B--2---:R-:W-:-:S04]  /*0280*/  FFMA R0, R0, R9, RZ ;  /* 0x0000000900007223 */ /* 0x004fc800000000ff */
[----:B---3--:R-:W-:Y:S02]  /*0290*/  FFMA R0, R17, R8, R0 ;  /* 0x0000000811007223 */ /* 0x008fe40000000000 */
[----:B------:R-:W0:Y:S02]  /*02a0*/  LDC.64 R8, c[0x0][0x390] ;  /* 0x0000e400ff087b82 */ /* 0x000e240000000a00 */
[----:B----4-:R-:W-:-:S04]  /*02b0*/  FFMA R0, R19, R18, R0 ;  /* 0x0000001213007223 */ /* 0x010fc80000000000 */
[----:B-----5:R-:W-:-:S04]  /*02c0*/  FFMA R0, R21, R20, R0 ;  /* 0x0000001415007223 */ /* 0x020fc80000000000 */
[----:B------:R-:W-:Y:S01]  /*02d0*/  FFMA R23, R23, R22, R0 ;  /* 0x0000001617177223 */ /* 0x000fe20000000000 */
[----:B0-----:R-:W-:-:S04]  /*02e0*/  IMAD.WIDE R8, R2, 0x4, R8 ;  /* 0x0000000402087825 */ /* 0x001fc800078e0208 */
[----:B------:R-:W-:-:S04]  /*02f0*/  FFMA R15, R14, R15, R23 ;  /* 0x0000000f0e0f7223 */ /* 0x000fc80000000017 */
[----:B------:R-:W-:-:S04]  /*0300*/  FFMA R13, R12, R13, R15 ;  /* 0x0000000d0c0d7223 */ /* 0x000fc8000000000f */
[----:B------:R-:W-:-:S04]  /*0310*/  FFMA R10, R10, R11, R13 ;  /* 0x0000000b0a0a7223 */ /* 0x000fc8000000000d */
[----:B------:R-:W-:-:S05]  /*0320*/  FFMA R3, R3, R16, R10 ;  /* 0x0000001003037223 */ /* 0x000fca000000000a */
[----:B------:R-:W-:Y:S01]  /*0330*/  STG.E desc[UR4][R8.64], R3 ;  /* 0x0000000308007986 */ /* 0x000fe2000c101904 */
[----:B------:R-:W-:Y:S05]  /*0340*/  EXIT ;  /* 0x000000000000794d */ /* 0x000fea0003800000 */
.L_x_63:
        /* <DEDUP_REMOVED lines=11> */
.L_x_96:


//--------------------- .text._Z13col2im_kernelPKfiiiiiiiiiiiiiPf --------------------------
	.section	.text._Z13col2im_kernelPKfiiiiiiiiiiiiiPf,"ax",@progbits
	.align	128
        .global         _Z13col2im_kernelPKfiiiiiiiiiiiiiPf
        .type           _Z13col2im_kernelPKfiiiiiiiiiiiiiPf,@function
        .size           _Z13col2im_kernelPKfiiiiiiiiiiiiiPf,(.L_x_97 - _Z13col2im_kernelPKfiiiiiiiiiiiiiPf)
        .other          _Z13col2im_kernelPKfiiiiiiiiiiiiiPf,@"STO_CUDA_ENTRY STV_DEFAULT"
_Z13col2im_kernelPKfiiiiiiiiiiiiiPf:
.text._Z13col2im_kernelPKfiiiiiiiiiiiiiPf:
[----:B------:R-:W-:Y:S01]  /*0000*/  LDC R1, c[0x0][0x37c] ;  /* 0x0000df00ff017b82 */ /* 0x000fe20000000800 */
[----:B------:R-:W0:Y:S01]  /*0010*/  S2R R3, SR_TID.X ;  /* 0x0000000000037919 */ /* 0x000e220000002100 */
[----:B------:R-:W1:Y:S06]  /*0020*/  LDCU UR7, c[0x0][0x394] ;  /* 0x00007280ff0777ac */ /* 0x000e6c0008000800 */
[----:B------:R-:W0:Y:S01]  /*0030*/  S2UR UR6, SR_CTAID.X ;  /* 0x00000000000679c3 */ /* 0x000e220000002500 */
[----:B------:R-:W1:Y:S01]  /*0040*/  LDCU UR4, c[0x0][0x388] ;  /* 0x00007100ff0477ac */ /* 0x000e620008000800 */
[----:B------:R-:W2:Y:S06]  /*0050*/  LDCU UR9, c[0x0][0x398] ;  /* 0x00007300ff0977ac */ /* 0x000eac0008000800 */
[----:B------:R-:W0:Y:S01]  /*0060*/  LDC R0, c[0x0][0x360] ;  /* 0x0000d800ff007b82 */ /* 0x000e220000000800 */
[----:B------:R-:W3:Y:S01]  /*0070*/  LDCU UR12, c[0x0][0x3b4] ;  /* 0x00007680ff0c77ac */ /* 0x000ee20008000800 */
[----:B------:R-:W4:Y:S01]  /*0080*/  LDCU UR5, c[0x0][0x3b8] ;  /* 0x00007700ff0577ac */ /* 0x000f220008000800 */
[----:B-1----:R-:W-:-:S04]  /*0090*/  UIMAD UR4, UR7, UR4, URZ ;  /* 0x00000004070472a4 */ /* 0x002fc8000f8e02ff */
[----:B--2---:R-:W-:-:S04]  /*00a0*/  UIMAD UR4, UR4, UR9, URZ ;  /* 0x00000009040472a4 */ /* 0x004fc8000f8e02ff */
[----:B---3--:R-:W-:Y:S01]  /*00b0*/  UIMAD UR4, UR4, UR12, URZ ;  /* 0x0000000c040472a4 */ /* 0x008fe2000f8e02ff */
[----:B0-----:R-:W-:-:S03]  /*00c0*/  IMAD R0, R0, UR6, R3 ;  /* 0x0000000600007c24 */ /* 0x001fc6000f8e0203 */
[----:B----4-:R-:W-:-:S06]  /*00d0*/  UIMAD UR4, UR4, UR5, URZ ;  /* 0x00000005040472a4 */ /* 0x010fcc000f8e02ff */
[----:B------:R-:W-:-:S13]  /*00e0*/  ISETP.GE.AND P0, PT, R0, UR4, PT ;  /* 0x0000000400007c0c */ /* 0x000fda000bf06270 */
[----:B------:R-:W-:Y:S05]  /*00f0*/  @P0 EXIT ;  /* 0x000000000000094d */ /* 0x000fea0003800000 */
[----:B------:R-:W0:Y:S01]  /*0100*/  LDC R7, c[0x0][0x390] ;  /* 0x0000e400ff077b82 */ /* 0x000e220000000800 */
[----:B------:R-:W-:Y:S01]  /*0110*/  IABS R5, R0 ;  /* 0x0000000000057213 */ /* 0x000fe20000000000 */
[----:B------:R-:W-:Y:S01]  /*0120*/  UISETP.GE.AND UP0, UPT, UR7, 0x1, UPT ;  /* 0x000000010700788c */ /* 0x000fe2000bf06270 */
[----:B------:R-:W1:Y:S05]  /*0130*/  LDCU.64 UR10, c[0x0][0x358] ;  /* 0x00006b00ff0a77ac */ /* 0x000e6a0008000a00 */
[----:B------:R-:W2:Y:S01]  /*0140*/  LDC R4, c[0x0][0x38c] ;  /* 0x0000e300ff047b82 */ /* 0x000ea20000000800 */
[----:B0-----:R-:W-:-:S04]  /*0150*/  IABS R9, R7 ;  /* 0x0000000700097213 */ /* 0x001fc80000000000 */
[----:B------:R-:W0:Y:S08]  /*0160*/  I2F.RP R6, R9 ;  /* 0x0000000900067306 */ /* 0x000e300000209400 */
[----:B0-----:R-:W0:Y:S02]  /*0170*/  MUFU.RCP R6, R6 ;  /* 0x0000000600067308 */ /* 0x001e240000001000 */
[----:B0-----:R-:W-:-:S06]  /*0180*/  VIADD R2, R6, 0xffffffe ;  /* 0x0ffffffe06027836 */ /* 0x001fcc0000000000 */
[----:B------:R0:W3:Y:S02]  /*0190*/  F2I.FTZ.U32.TRUNC.NTZ R3, R2 ;  /* 0x0000000200037305 */ /* 0x0000e4000021f000 */
[----:B0-----:R-:W-:Y:S02]  /*01a0*/  IMAD.MOV.U32 R2, RZ, RZ, RZ ;  /* 0x000000ffff027224 */ /* 0x001fe400078e00ff */
[----:B---3--:R-:W-:-:S04]  /*01b0*/  IMAD.MOV R8, RZ, RZ, -R3 ;  /* 0x000000ffff087224 */ /* 0x008fc800078e0a03 */
[----:B------:R-:W-:Y:S01]  /*01c0*/  IMAD R11, R8, R9, RZ ;  /* 0x00000009080b7224 */ /* 0x000fe200078e02ff */
[----:B--2---:R-:W-:-:S03]  /*01d0*/  IABS R8, R4 ;  /* 0x0000000400087213 */ /* 0x004fc60000000000 */
[----:B------:R-:W-:-:S04]  /*01e0*/  IMAD.HI.U32 R6, R3, R11, R2 ;  /* 0x0000000b03067227 */ /* 0x000fc800078e0002 */
[----:B------:R-:W-:Y:S02]  /*01f0*/  IMAD.MOV.U32 R11, RZ, RZ, R8 ;  /* 0x000000ffff0b7224 */ /* 0x000fe400078e0008 */
[----:B------:R-:W-:Y:S02]  /*0200*/  IMAD.HI.U32 R6, R6, R5, RZ ;  /* 0x0000000506067227 */ /* 0x000fe400078e00ff */
[----:B------:R-:W0:Y:S03]  /*0210*/  I2F.RP R8, R11 ;  /* 0x0000000b00087306 */ /* 0x000e260000209400 */
[----:B------:R-:W-:-:S05]  /*0220*/  IADD3 R2, PT, PT, -R6, RZ, RZ ;  /* 0x000000ff06027210 */ /* 0x000fca0007ffe1ff */
[----:B------:R-:W-:-:S05]  /*0230*/  IMAD R2, R9, R2, R5 ;  /* 0x0000000209027224 */ /* 0x000fca00078e0205 */
[----:B------:R-:W-:Y:S01]  /*0240*/  ISETP.GT.U32.AND P1, PT, R9, R2, PT ;  /* 0x000000020900720c */ /* 0x000fe20003f24070 */
[----:B0-----:R-:W0:-:S12]  /*0250*/  MUFU.RCP R8, R8 ;  /* 0x0000000800087308 */ /* 0x001e180000001000 */
[----:B------:R-:W-:Y:S02]  /*0260*/  @!P1 IMAD.IADD R2, R2, 0x1, -R9 ;  /* 0x0000000102029824 */ /* 0x000fe400078e0a09 */
[----:B------:R-:W-:Y:S01]  /*0270*/  @!P1 VIADD R6, R6, 0x1 ;  /* 0x0000000106069836 */ /* 0x000fe20000000000 */
[----:B------:R-:W-:Y:S02]  /*0280*/  ISETP.NE.AND P1, PT, R7, RZ, PT ;  /* 0x000000ff0700720c */ /* 0x000fe40003f25270 */
[----:B------:R-:W-:Y:S01]  /*0290*/  ISETP.GE.U32.AND P0, PT, R2, R9, PT ;  /* 0x000000090200720c */ /* 0x000fe20003f06070 */
[----:B0-----:R-:W-:Y:S01]  /*02a0*/  VIADD R3, R8, 0xffffffe ;  /* 0x0ffffffe08037836 */ /* 0x001fe20000000000 */
[----:B------:R-:W-:-:S04]  /*02b0*/  LOP3.LUT R2, R0, R7, RZ, 0x3c, !PT ;  /* 0x0000000700027212 */ /* 0x000fc800078e3cff */
[----:B------:R-:W-:Y:S01]  /*02c0*/  ISETP.GE.AND P2, PT, R2, RZ, PT ;  /* 0x000000ff0200720c */ /* 0x000fe20003f46270 */
[----:B------:R-:W0:Y:S06]  /*02d0*/  F2I.FTZ.U32.TRUNC.NTZ R3, R3 ;  /* 0x0000000300037305 */ /* 0x000e2c000021f000 */
[----:B------:R-:W-:-:S06]  /*02e0*/  @P0 VIADD R6, R6, 0x1 ;  /* 0x0000000106060836 */ /* 0x000fcc0000000000 */
[----:B------:R-:W-:Y:S01]  /*02f0*/  @!P2 IMAD.MOV R6, RZ, RZ, -R6 ;  /* 0x000000ffff06a224 */ /* 0x000fe200078e0a06 */
[----:B------:R-:W-:Y:S02]  /*0300*/  @!P1 LOP3.LUT R6, RZ, R7, RZ, 0x33, !PT ;  /* 0x00000007ff069212 */ /* 0x000fe400078e33ff */
[----:B0-----:R-:W-:Y:S02]  /*0310*/  IADD3 R2, PT, PT, RZ, -R3, RZ ;  /* 0x80000003ff027210 */ /* 0x001fe40007ffe0ff */
[----:B------:R-:W-:Y:S02]  /*0320*/  IABS R8, R6 ;  /* 0x0000000600087213 */ /* 0x000fe40000000000 */
[----:B------:R-:W-:Y:S01]  /*0330*/  ISETP.GE.AND P2, PT, R6, RZ, PT ;  /* 0x000000ff0600720c */ /* 0x000fe20003f46270 */
[----:B------:R-:W-:Y:S02]  /*0340*/  IMAD R9, R2, R11, RZ ;  /* 0x0000000b02097224 */ /* 0x000fe400078e02ff */
[----:B------:R-:W-:-:S04]  /*0350*/  IMAD.MOV.U32 R2, RZ, RZ, RZ ;  /* 0x000000ffff027224 */ /* 0x000fc800078e00ff */
[----:B------:R-:W-:-:S04]  /*0360*/  IMAD.HI.U32 R2, R3, R9, R2 ;  /* 0x0000000903027227 */ /* 0x000fc800078e0002 */
[----:B------:R-:W-:Y:S02]  /*0370*/  IMAD.MOV.U32 R3, RZ, RZ, R8 ;  /* 0x000000ffff037224 */ /* 0x000fe400078e0008 */
[----:B------:R-:W-:Y:S02]  /*0380*/  IMAD R9, R7, R4, RZ ;  /* 0x0000000407097224 */ /* 0x000fe400078e02ff */
[----:B------:R-:W-:-:S04]  /*0390*/  IMAD.HI.U32 R2, R2, R3, RZ ;  /* 0x0000000302027227 */ /* 0x000fc800078e00ff */
[----:B------:R-:W-:-:S04]  /*03a0*/  IMAD.MOV R2, RZ, RZ, -R2 ;  /* 0x000000ffff027224 */ /* 0x000fc800078e0a02 */
[----:B------:R-:W-:Y:S02]  /*03b0*/  IMAD R2, R11, R2, R3 ;  /* 0x000000020b027224 */ /* 0x000fe400078e0203 */
[----:B------:R-:W-:-:S03]  /*03c0*/  IMAD.MOV R3, RZ, RZ, -R6 ;  /* 0x000000ffff037224 */ /* 0x000fc600078e0a06 */
[----:B------:R-:W-:Y:S01]  /*03d0*/  ISETP.GT.U32.AND P0, PT, R11, R2, PT ;  /* 0x000000020b00720c */ /* 0x000fe20003f04070 */
[----:B------:R-:W-:-:S12]  /*03e0*/  IMAD R3, R7, R3, R0 ;  /* 0x0000000307037224 */ /* 0x000fd800078e0200 */
[----:B------:R-:W-:Y:S02]  /*03f0*/  @!P0 IADD3 R2, PT, PT, R2, -R11, RZ ;  /* 0x8000000b02028210 */ /* 0x000fe40007ffe0ff */
[----:B------:R-:W-:Y:S02]  /*0400*/  ISETP.NE.AND P0, PT, R4, RZ, PT ;  /* 0x000000ff0400720c */ /* 0x000fe40003f05270 */
[----:B------:R-:W-:-:S13]  /*0410*/  ISETP.GT.U32.AND P1, PT, R11, R2, PT ;  /* 0x000000020b00720c */ /* 0x000fda0003f24070 */
[----:B------:R-:W-:-:S04]  /*0420*/  @!P1 IMAD.IADD R2, R2, 0x1, -R11 ;  /* 0x0000000102029824 */ /* 0x000fc800078e0a0b */
[----:B------:R-:W-:Y:S01]  /*0430*/  @!P2 IMAD.MOV R2, RZ, RZ, -R2 ;  /* 0x000000ffff02a224 */ /* 0x000fe200078e0a02 */
[----:B------:R-:W-:Y:S01]  /*0440*/  @!P0 LOP3.LUT R2, RZ, R4, RZ, 0x33, !PT ;  /* 0x00000004ff028212 */ /* 0x000fe200078e33ff */
[----:B------:R-:W-:Y:S01]  /*0450*/  IMAD.MOV.U32 R4, RZ, RZ, RZ ;  /* 0x000000ffff047224 */ /* 0x000fe200078e00ff */
[----:B-1----:R-:W-:Y:S06]  /*0460*/  BRA.U !UP0, `(.L_x_64) ;  /* 0x0000002908207547 */ /* 0x002fec000b800000 */
[----:B------:R-:W-:-:S09]  /*0470*/  UISETP.GE.AND UP0, UPT, UR9, 0x1, UPT ;  /* 0x000000010900788c */ /* 0x000fd2000bf06270 */
[----:B------:R-:W-:Y:S05]  /*0480*/  BRA.U !UP0, `(.L_x_64) ;  /* 0x0000002908187547 */ /* 0x000fea000b800000 */
[-C--:B------:R-:W-:Y:S01]  /*0490*/  IABS R10, R9.reuse ;  /* 0x00000009000a7213 */ /* 0x080fe20000000000 */
[----:B------:R-:W0:Y:S01]  /*04a0*/  LDCU UR8, c[0x0][0x3b0] ;  /* 0x00007600ff0877ac */ /* 0x000e220008000800 */
[----:B------:R-:W-:Y:S02]  /*04b0*/  IABS R12, R9 ;  /* 0x00000009000c7213 */ /* 0x000fe40000000000 */
[----:B------:R-:W1:Y:S01]  /*04c0*/  I2F.RP R4, R10 ;  /* 0x0000000a00047306 */ /* 0x000e620000209400 */
[----:B------:R-:W2:Y:S01]  /*04d0*/  LDCU UR4, c[0x0][0x3a0] ;  /* 0x00007400ff0477ac */ /* 0x000ea20008000800 */
[----:B------:R-:W-:Y:S02]  /*04e0*/  ULOP3.LUT UR5, UR9, 0x3, URZ, 0xc0, !UPT ;  /* 0x0000000309057892 */ /* 0x000fe4000f8ec0ff */
[----:B------:R-:W-:Y:S02]  /*04f0*/  ULOP3.LUT UR6, UR9, 0x7ffffffc, URZ, 0xc0, !UPT ;  /* 0x7ffffffc09067892 */ /* 0x000fe4000f8ec0ff */
[----:B------:R-:W-:-:S02]  /*0500*/  UIMAD UR7, UR9, UR12, URZ ;  /* 0x0000000c090772a4 */ /* 0x000fc4000f8e02ff */
[----:B-1----:R-:W1:Y:S02]  /*0510*/  MUFU.RCP R4, R4 ;  /* 0x0000000400047308 */ /* 0x002e640000001000 */
[----:B-1----:R-:W-:Y:S02]  /*0520*/  IADD3 R6, PT, PT, R4, 0xffffffe, RZ ;  /* 0x0ffffffe04067810 */ /* 0x002fe40007ffe0ff */
[----:B------:R-:W-:-:S04]  /*0530*/  LOP3.LUT R4, R0, R9, RZ, 0x3c, !PT ;  /* 0x0000000900047212 */ /* 0x000fc800078e3cff */
[----:B------:R1:W3:Y:S01]  /*0540*/  F2I.FTZ.U32.TRUNC.NTZ R7, R6 ;  /* 0x0000000600077305 */ /* 0x0002e2000021f000 */
[----:B------:R-:W-:Y:S01]  /*0550*/  ISETP.GE.AND P2, PT, R4, RZ, PT ;  /* 0x000000ff0400720c */ /* 0x000fe20003f46270 */
[----:B------:R-:W-:Y:S02]  /*0560*/  IMAD.MOV.U32 R4, RZ, RZ, RZ ;  /* 0x000000ffff047224 */ /* 0x000fe400078e00ff */
[----:B-1----:R-:W-:Y:S02]  /*0570*/  IMAD.MOV.U32 R6, RZ, RZ, RZ ;  /* 0x000000ffff067224 */ /* 0x002fe400078e00ff */
[----:B---3--:R-:W-:-:S04]  /*0580*/  IMAD.MOV R11, RZ, RZ, -R7 ;  /* 0x000000ffff0b7224 */ /* 0x008fc800078e0a07 */
[----:B------:R-:W-:-:S04]  /*0590*/  IMAD R11, R11, R10, RZ ;  /* 0x0000000a0b0b7224 */ /* 0x000fc800078e02ff */
[----:B------:R-:W-:-:S04]  /*05a0*/  IMAD.HI.U32 R8, R7, R11, R6 ;  /* 0x0000000b07087227 */ /* 0x000fc800078e0006 */
[----:B------:R-:W-:Y:S02]  /*05b0*/  IMAD.MOV R7, RZ, RZ, -R12 ;  /* 0x000000ffff077224 */ /* 0x000fe400078e0a0c */
[----:B------:R-:W-:-:S04]  /*05c0*/  IMAD.HI.U32 R8, R8, R5, RZ ;  /* 0x0000000508087227 */ /* 0x000fc800078e00ff */
[----:B------:R-:W-:Y:S02]  /*05d0*/  IMAD R5, R8, R7, R5 ;  /* 0x0000000708057224 */ /* 0x000fe400078e0205 */
[----:B--2---:R-:W-:Y:S01]  /*05e0*/  VIADD R7, R3, UR4 ;  /* 0x0000000403077c36 */ /* 0x004fe20008000000 */
[----:B------:R-:W-:Y:S02]  /*05f0*/  UMOV UR4, URZ ;  /* 0x000000ff00047c82 */ /* 0x000fe40008000000 */
[----:B------:R-:W-:-:S13]  /*0600*/  ISETP.GT.U32.AND P1, PT, R10, R5, PT ;  /* 0x000000050a00720c */ /* 0x000fda0003f24070 */
[----:B------:R-:W-:Y:S01]  /*0610*/  @!P1 IMAD.IADD R5, R5, 0x1, -R10 ;  /* 0x0000000105059824 */ /* 0x000fe200078e0a0a */
[----:B------:R-:W-:Y:S02]  /*0620*/  @!P1 IADD3 R8, PT, PT, R8, 0x1, RZ ;  /* 0x0000000108089810 */ /* 0x000fe40007ffe0ff */
[----:B------:R-:W-:Y:S02]  /*0630*/  ISETP.NE.AND P1, PT, R9, RZ, PT ;  /* 0x000000ff0900720c */ /* 0x000fe40003f25270 */
[----:B------:R-:W-:-:S13]  /*0640*/  ISETP.GE.U32.AND P0, PT, R5, R10, PT ;  /* 0x0000000a0500720c */ /* 0x000fda0003f06070 */
[----:B------:R-:W-:-:S04]  /*0650*/  @P0 VIADD R8, R8, 0x1 ;  /* 0x0000000108080836 */ /* 0x000fc80000000000 */
[----:B------:R-:W-:Y:S01]  /*0660*/  IMAD.MOV.U32 R5, RZ, RZ, R8 ;  /* 0x000000ffff057224 */ /* 0x000fe200078e0008 */
[----:B0-----:R-:W-:-:S03]  /*0670*/  IADD3 R8, PT, PT, RZ, -UR8, RZ ;  /* 0x80000008ff087c10 */ /* 0x001fc6000fffe0ff */
[----:B------:R-:W-:Y:S01]  /*0680*/  @!P2 IMAD.MOV R5, RZ, RZ, -R5 ;  /* 0x000000ffff05a224 */ /* 0x000fe200078e0a05 */
[----:B------:R-:W-:Y:S01]  /*0690*/  @!P1 LOP3.LUT R5, RZ, R9, RZ, 0x33, !PT ;  /* 0x00000009ff059212 */ /* 0x000fe200078e33ff */
[C-C-:B------:R-:W-:Y:S02]  /*06a0*/  IMAD R6, R8.reuse, 0x2, R7.reuse ;  /* 0x0000000208067824 */ /* 0x140fe400078e0207 */
[----:B------:R-:W-:-:S07]  /*06b0*/  IMAD R8, R8, 0x3, R7 ;  /* 0x0000000308087824 */ /* 0x000fce00078e0207 */
.L_x_81:
[----:B0-----:R-:W0:Y:S01]  /*06c0*/  LDC R14, c[0x0][0x3a4] ;  /* 0x0000e900ff0e7b82 */ /* 0x001e220000000800 */
[----:B------:R-:W1:Y:S01]  /*06d0*/  LDCU.64 UR14, c[0x0][0x398] ;  /* 0x00007300ff0e77ac */ /* 0x000e620008000a00 */
[----:B------:R-:W-:-:S06]  /*06e0*/  UIADD3 UR8, UPT, UPT, -UR4, URZ, URZ ;  /* 0x000000ff04087290 */ /* 0x000fcc000fffe1ff */
[----:B------:R-:W2:Y:S01]  /*06f0*/  LDC R9, c[0x0][0x3ac] ;  /* 0x0000eb00ff097b82 */ /* 0x000ea20000000800 */
[----:B-1----:R-:W-:Y:S01]  /*0700*/  UISETP.GE.U32.AND UP0, UPT, UR14, 0x4, UPT ;  /* 0x000000040e00788c */ /* 0x002fe2000bf06070 */
[----:B0-----:R-:W-:-:S04]  /*0710*/  IABS R13, R14 ;  /* 0x0000000e000d7213 */ /* 0x001fc80000000000 */
[----:B------:R-:W0:Y:S01]  /*0720*/  I2F.RP R12, R13 ;  /* 0x0000000d000c7306 */ /* 0x000e220000209400 */
[----:B--2---:R-:W-:-:S05]  /*0730*/  IMAD R9, R9, UR8, R2 ;  /* 0x0000000809097c24 */ /* 0x004fca000f8e0202 */
[----:B------:R-:W-:-:S04]  /*0740*/  IADD3 R9, PT, PT, R9, UR15, RZ ;  /* 0x0000000f09097c10 */ /* 0x000fc8000fffe0ff */
[----:B------:R-:W-:Y:S01]  /*0750*/  ISETP.GE.AND P2, PT, R9, RZ, PT ;  /* 0x000000ff0900720c */ /* 0x000fe20003f46270 */
[----:B0-----:R-:W0:Y:S02]  /*0760*/  MUFU.RCP R12, R12 ;  /* 0x0000000c000c7308 */ /* 0x001e240000001000 */
[----:B0-----:R-:W-:Y:S01]  /*0770*/  VIADD R10, R12, 0xffffffe ;  /* 0x0ffffffe0c0a7836 */ /* 0x001fe20000000000 */
[----:B------:R-:W-:-:S05]  /*0780*/  IABS R12, R9 ;  /* 0x00000009000c7213 */ /* 0x000fca0000000000 */
[----:B------:R0:W1:Y:S02]  /*0790*/  F2I.FTZ.U32.TRUNC.NTZ R11, R10 ;  /* 0x0000000a000b7305 */ /* 0x000064000021f000 */
[----:B0-----:R-:W-:Y:S02]  /*07a0*/  IMAD.MOV.U32 R10, RZ, RZ, RZ ;  /* 0x000000ffff0a7224 */ /* 0x001fe400078e00ff */
[----:B-1----:R-:W-:-:S04]  /*07b0*/  IMAD.MOV R16, RZ, RZ, -R11 ;  /* 0x000000ffff107224 */ /* 0x002fc800078e0a0b */
[----:B------:R-:W-:-:S04]  /*07c0*/  IMAD R15, R16, R13, RZ ;  /* 0x0000000d100f7224 */ /* 0x000fc800078e02ff */
[----:B------:R-:W-:-:S04]  /*07d0*/  IMAD.HI.U32 R11, R11, R15, R10 ;  /* 0x0000000f0b0b7227 */ /* 0x000fc800078e000a */
[----:B------:R-:W-:Y:S02]  /*07e0*/  IMAD.MOV.U32 R10, RZ, RZ, R12 ;  /* 0x000000ffff0a7224 */ /* 0x000fe400078e000c */
[----:B------:R-:W0:Y:S02]  /*07f0*/  LDC R12, c[0x0][0x394] ;  /* 0x0000e500ff0c7b82 */ /* 0x000e240000000800 */
[----:B------:R-:W-:-:S04]  /*0800*/  IMAD.HI.U32 R11, R11, R10, RZ ;  /* 0x0000000a0b0b7227 */ /* 0x000fc800078e00ff */
[----:B------:R-:W-:-:S04]  /*0810*/  IMAD.MOV R11, RZ, RZ, -R11 ;  /* 0x000000ffff0b7224 */ /* 0x000fc800078e0a0b */
[----:B------:R-:W-:-:S05]  /*0820*/  IMAD R10, R13, R11, R10 ;  /* 0x0000000b0d0a7224 */ /* 0x000fca00078e020a */
[----:B------:R-:W-:Y:S01]  /*0830*/  ISETP.GT.U32.AND P0, PT, R13, R10, PT ;  /* 0x0000000a0d00720c */ /* 0x000fe20003f04070 */
[----:B0-----:R-:W-:-:S12]  /*0840*/  IMAD R11, R5, R12, UR4 ;  /* 0x00000004050b7e24 */ /* 0x001fd8000f8e020c */
[----:B------:R-:W-:Y:S01]  /*0850*/  @!P0 IMAD.IADD R10, R10, 0x1, -R13 ;  /* 0x000000010a0a8824 */ /* 0x000fe200078e0a0d */
[----:B------:R-:W-:Y:S01]  /*0860*/  ISETP.NE.AND P0, PT, R14, RZ, PT ;  /* 0x000000ff0e00720c */ /* 0x000fe20003f05270 */
[----:B------:R-:W-:-:S03]  /*0870*/  IMAD R12, R11, UR14, RZ ;  /* 0x0000000e0b0c7c24 */ /* 0x000fc6000f8e02ff */
[----:B------:R-:W-:-:S13]  /*0880*/  ISETP.GT.U32.AND P1, PT, R13, R10, PT ;  /* 0x0000000a0d00720c */ /* 0x000fda0003f24070 */
[----:B------:R-:W-:Y:S01]  /*0890*/  @!P1 IADD3 R10, PT, PT, R10, -R13, RZ ;  /* 0x8000000d0a0a9210 */ /* 0x000fe20007ffe0ff */
[----:B------:R-:W-:-:S04]  /*08a0*/  IMAD.MOV.U32 R13, RZ, RZ, RZ ;  /* 0x000000ffff0d7224 */ /* 0x000fc800078e00ff */
[----:B------:R-:W-:Y:S01]  /*08b0*/  @!P2 IMAD.MOV R10, RZ, RZ, -R10 ;  /* 0x000000ffff0aa224 */ /* 0x000fe200078e0a0a */
[----:B------:R-:W-:Y:S01]  /*08c0*/  @!P0 LOP3.LUT R10, RZ, R14, RZ, 0x33, !PT ;  /* 0x0000000eff0a8212 */ /* 0x000fe200078e33ff */
[----:B------:R-:W-:Y:S06]  /*08d0*/  BRA.U !UP0, `(.L_x_65) ;  /* 0x00000015081c7547 */ /* 0x000fec000b800000 */
[----:B------:R-:W0:Y:S01]  /*08e0*/  LDC.64 R14, c[0x0][0x3b0] ;  /* 0x0000ec00ff0e7b82 */ /* 0x000e220000000a00 */
[----:B------:R-:W-:Y:S01]  /*08f0*/  ISETP.NE.AND P2, PT, R10, RZ, PT ;  /* 0x000000ff0a00720c */ /* 0x000fe20003f45270 */
[----:B------:R-:W-:Y:S01]  /*0900*/  IMAD.MOV.U32 R18, RZ, RZ, RZ ;  /* 0x000000ffff127224 */ /* 0x000fe200078e00ff */
[----:B------:R-:W-:Y:S01]  /*0910*/  MOV R17, R7 ;  /* 0x0000000700117202 */ /* 0x000fe20000000f00 */
[----:B------:R-:W-:Y:S01]  /*0920*/  IMAD.MOV.U32 R19, RZ, RZ, R8 ;  /* 0x000000ffff137224 */ /* 0x000fe200078e0008 */
[----:B------:R-:W1:Y:S01]  /*0930*/  LDCU UR13, c[0x0][0x3b4] ;  /* 0x00007680ff0d77ac */ /* 0x000e620008000800 */
[----:B------:R-:W-:Y:S01]  /*0940*/  IMAD.MOV.U32 R20, RZ, RZ, R6 ;  /* 0x000000ffff147224 */ /* 0x000fe200078e0006 */
[----:B------:R-:W-:Y:S01]  /*0950*/  UIADD3 UR8, UPT, UPT, -UR6, URZ, URZ ;  /* 0x000000ff06087290 */ /* 0x000fe2000fffe1ff */
[----:B0-----:R-:W-:Y:S02]  /*0960*/  IMAD.IADD R13, R7, 0x1, -R14 ;  /* 0x00000001070d7824 */ /* 0x001fe400078e0a0e */
[----:B-1----:R-:W-:-:S09]  /*0970*/  IMAD R16, R12, R15, R15 ;  /* 0x0000000f0c107224 */ /* 0x002fd200078e020f */
.L_x_74:
[----:B------:R-:W-:Y:S04]  /*0980*/  BSSY.RECONVERGENT B0, `(.L_x_66) ;  /* 0x000004a000007945 */ /* 0x000fe80003800200 */
[----:B------:R-:W-:Y:S05]  /*0990*/  @P2 BRA `(.L_x_67) ;  /* 0x0000000400202947 */ /* 0x000fea0003800000 */
[----:B------:R-:W0:Y:S01]  /*09a0*/  LDC R22, c[0x0][0x3a8] ;  /* 0x0000ea00ff167b82 */ /* 0x000e220000000800 */
[----:B------:R-:W-:Y:S02]  /*09b0*/  IABS R25, R17 ;  /* 0x0000001100197213 */ /* 0x000fe40000000000 */
[----:B------:R-:W-:Y:S02]  /*09c0*/  ISETP.GE.AND P3, PT, R17, RZ, PT ;  /* 0x000000ff1100720c */ /* 0x000fe40003f66270 */
[-C--:B0-----:R-:W-:Y:S02]  /*09d0*/  IABS R21, R22.reuse ;  /* 0x0000001600157213 */ /* 0x081fe40000000000 */
[----:B------:R-:W-:Y:S02]  /*09e0*/  ISETP.NE.AND P1, PT, R22, RZ, PT ;  /* 0x000000ff1600720c */ /* 0x000fe40003f25270 */
[----:B------:R-:W0:Y:S08]  /*09f0*/  I2F.RP R24, R21 ;  /* 0x0000001500187306 */ /* 0x000e300000209400 */
[----:B0-----:R-:W0:Y:S02]  /*0a00*/  MUFU.RCP R24, R24 ;  /* 0x0000001800187308 */ /* 0x001e240000001000 */
[----:B0-----:R-:W-:Y:S01]  /*0a10*/  VIADD R15, R24, 0xffffffe ;  /* 0x0ffffffe180f7836 */ /* 0x001fe20000000000 */
[----:B------:R-:W-:-:S05]  /*0a20*/  LOP3.LUT R24, RZ, R22, RZ, 0x33, !PT ;  /* 0x00000016ff187212 */ /* 0x000fca00078e33ff */
[----:B------:R-:W0:Y:S02]  /*0a30*/  F2I.FTZ.U32.TRUNC.NTZ R15, R15 ;  /* 0x0000000f000f7305 */ /* 0x000e24000021f000 */
[----:B0-----:R-:W-:-:S04]  /*0a40*/  IMAD.MOV R14, RZ, RZ, -R15 ;  /* 0x000000ffff0e7224 */ /* 0x001fc800078e0a0f */
[----:B------:R-:W-:Y:S02]  /*0a50*/  IMAD R23, R14, R21, RZ ;  /* 0x000000150e177224 */ /* 0x000fe400078e02ff */
[----:B------:R-:W-:-:S05]  /*0a60*/  HFMA2 R14, -RZ, RZ, 0, 0 ;  /* 0x00000000ff0e7431 */ /* 0x000fca00000001ff */
[----:B------:R-:W-:-:S06]  /*0a70*/  IMAD.HI.U32 R14, R15, R23, R14 ;  /* 0x000000170f0e7227 */ /* 0x000fcc00078e000e */
[----:B------:R-:W-:-:S04]  /*0a80*/  IMAD.HI.U32 R23, R14, R25, RZ ;  /* 0x000000190e177227 */ /* 0x000fc800078e00ff */
[----:B------:R-:W-:-:S04]  /*0a90*/  IMAD.MOV R14, RZ, RZ, -R23 ;  /* 0x000000ffff0e7224 */ /* 0x000fc800078e0a17 */
[----:B------:R-:W-:-:S05]  /*0aa0*/  IMAD R14, R21, R14, R25 ;  /* 0x0000000e150e7224 */ /* 0x000fca00078e0219 */
[----:B------:R-:W-:-:S13]  /*0ab0*/  ISETP.GT.U32.AND P6, PT, R21, R14, PT ;  /* 0x0000000e1500720c */ /* 0x000fda0003fc4070 */
[----:B------:R-:W-:-:S04]  /*0ac0*/  @!P6 IMAD.IADD R14, R14, 0x1, -R21 ;  /* 0x000000010e0ee824 */ /* 0x000fc800078e0a15 */
[----:B------:R-:W-:Y:S01]  /*0ad0*/  IMAD.IADD R15, R14, 0x1, -R21 ;  /* 0x000000010e0f7824 */ /* 0x000fe200078e0a15 */
[----:B------:R-:W-:-:S04]  /*0ae0*/  ISETP.GT.U32.AND P0, PT, R21, R14, PT ;  /* 0x0000000e1500720c */ /* 0x000fc80003f04070 */
[----:B------:R-:W-:-:S05]  /*0af0*/  SEL R15, R15, R14, !P0 ;  /* 0x0000000e0f0f7207 */ /* 0x000fca0004000000 */
[----:B------:R-:W-:-:S05]  /*0b00*/  @!P3 IMAD.MOV R15, RZ, RZ, -R15 ;  /* 0x000000ffff0fb224 */ /* 0x000fca00078e0a0f */
[----:B------:R-:W-:-:S04]  /*0b10*/  SEL R15, R24, R15, !P1 ;  /* 0x0000000f180f7207 */ /* 0x000fc80004800000 */
[----:B------:R-:W-:-:S13]  /*0b20*/  ISETP.NE.AND P0, PT, R15, RZ, PT ;  /* 0x000000ff0f00720c */ /* 0x000fda0003f05270 */
[----:B------:R-:W-:Y:S05]  /*0b30*/  @P0 BRA `(.L_x_67) ;  /* 0x0000000000b80947 */ /* 0x000fea0003800000 */
[----:B------:R-:W0:Y:S01]  /*0b40*/  LDC R26, c[0x0][0x3a4] ;  /* 0x0000e900ff1a7b82 */ /* 0x000e220000000800 */
[----:B------:R-:W-:Y:S02]  /*0b50*/  ISETP.GE.U32.AND P4, PT, R14, R21, PT ;  /* 0x000000150e00720c */ /* 0x000fe40003f86070 */
[----:B------:R-:W-:Y:S02]  /*0b60*/  LOP3.LUT R22, R17, R22, RZ, 0x3c, !PT ;  /* 0x0000001611167212 */ /* 0x000fe400078e3cff */
[----:B------:R-:W-:Y:S02]  /*0b70*/  @!P6 IADD3 R23, PT, PT, R23, 0x1, RZ ;  /* 0x000000011717e810 */ /* 0x000fe40007ffe0ff */
[----:B------:R-:W-:-:S07]  /*0b80*/  ISETP.GE.AND P3, PT, R22, RZ, PT ;  /* 0x000000ff1600720c */ /* 0x000fce0003f66270 */
[----:B------:R-:W-:-:S06]  /*0b90*/  @P4 VIADD R23, R23, 0x1 ;  /* 0x0000000117174836 */ /* 0x000fcc0000000000 */
[----:B------:R-:W-:Y:S02]  /*0ba0*/  @!P3 IADD3 R23, PT, PT, -R23, RZ, RZ ;  /* 0x000000ff1717b210 */ /* 0x000fe40007ffe1ff */
[----:B0-----:R-:W-:Y:S02]  /*0bb0*/  IABS R25, R26 ;  /* 0x0000001a00197213 */ /* 0x001fe40000000000 */
[----:B------:R-:W-:Y:S02]  /*0bc0*/  ISETP.NE.AND P4, PT, R26, RZ, PT ;  /* 0x000000ff1a00720c */ /* 0x000fe40003f85270 */
[----:B------:R-:W0:Y:S01]  /*0bd0*/  I2F.RP R27, R25 ;  /* 0x00000019001b7306 */ /* 0x000e220000209400 */
[----:B------:R-:W-:-:S07]  /*0be0*/  SEL R24, R24, R23, !P1 ;  /* 0x0000001718187207 */ /* 0x000fce0004800000 */
[----:B0-----:R-:W0:Y:S02]  /*0bf0*/  MUFU.RCP R27, R27 ;  /* 0x0000001b001b7308 */ /* 0x001e240000001000 */
[----:B0-----:R-:W-:-:S06]  /*0c00*/  IADD3 R15, PT, PT, R27, 0xffffffe, RZ ;  /* 0x0ffffffe1b0f7810 */ /* 0x001fcc0007ffe0ff */
[----:B------:R-:W0:Y:S02]  /*0c10*/  F2I.FTZ.U32.TRUNC.NTZ R15, R15 ;  /* 0x0000000f000f7305 */ /* 0x000e24000021f000 */
[----:B0-----:R-:W-:-:S04]  /*0c20*/  IMAD.MOV R14, RZ, RZ, -R15 ;  /* 0x000000ffff0e7224 */ /* 0x001fc800078e0a0f */
[----:B------:R-:W-:Y:S02]  /*0c30*/  IMAD R21, R14, R25, RZ ;  /* 0x000000190e157224 */ /* 0x000fe400078e02ff */
[----:B------:R-:W-:-:S04]  /*0c40*/  IMAD.MOV.U32 R14, RZ, RZ, RZ ;  /* 0x000000ffff0e7224 */ /* 0x000fc800078e00ff */
[----:B------:R-:W-:Y:S01]  /*0c50*/  IMAD.HI.U32 R21, R15, R21, R14 ;  /* 0x000000150f157227 */ /* 0x000fe200078e000e */
[----:B------:R-:W-:-:S05]  /*0c60*/  IABS R14, R9 ;  /* 0x00000009000e7213 */ /* 0x000fca0000000000 */
[----:B------:R-:W-:-:S04]  /*0c70*/  IMAD.HI.U32 R15, R21, R14, RZ ;  /* 0x0000000e150f7227 */ /* 0x000fc800078e00ff */
[----:B------:R-:W-:-:S04]  /*0c80*/  IMAD.MOV R21, RZ, RZ, -R15 ;  /* 0x000000ffff157224 */ /* 0x000fc800078e0a0f */
[C---:B------:R-:W-:Y:S02]  /*0c90*/  IMAD R14, R25.reuse, R21, R14 ;  /* 0x00000015190e7224 */ /* 0x040fe400078e020e */
[----:B------:R-:W0:Y:S03]  /*0ca0*/  LDC R21, c[0x0][0x3b8] ;  /* 0x0000ee00ff157b82 */ /* 0x000e260000000800 */
[----:B------:R-:W-:-:S13]  /*0cb0*/  ISETP.GT.U32.AND P5, PT, R25, R14, PT ;  /* 0x0000000e1900720c */ /* 0x000fda0003fa4070 */
[----:B------:R-:W-:Y:S02]  /*0cc0*/  @!P5 IMAD.IADD R14, R14, 0x1, -R25 ;  /* 0x000000010e0ed824 */ /* 0x000fe400078e0a19 */
[----:B------:R-:W-:-:S03]  /*0cd0*/  @!P5 VIADD R15, R15, 0x1 ;  /* 0x000000010f0fd836 */ /* 0x000fc60000000000 */
[----:B------:R-:W-:Y:S02]  /*0ce0*/  ISETP.GE.U32.AND P0, PT, R14, R25, PT ;  /* 0x000000190e00720c */ /* 0x000fe40003f06070 */
[----:B------:R-:W-:Y:S02]  /*0cf0*/  LOP3.LUT R14, R9, R26, RZ, 0x3c, !PT ;  /* 0x0000001a090e7212 */ /* 0x000fe400078e3cff */
[----:B0-----:R-:W-:Y:S02]  /*0d00*/  ISETP.GE.AND P1, PT, R24, R21, PT ;  /* 0x000000151800720c */ /* 0x001fe40003f26270 */
[----:B------:R-:W-:Y:S02]  /*0d10*/  ISETP.GE.AND P6, PT, R14, RZ, PT ;  /* 0x000000ff0e00720c */ /* 0x000fe40003fc6270 */
[----:B------:R-:W-:-:S05]  /*0d20*/  ISETP.GT.AND P1, PT, R24, -0x1, !P1 ;  /* 0xffffffff1800780c */ /* 0x000fca0004f24270 */
[----:B------:R-:W-:-:S04]  /*0d30*/  @P0 VIADD R15, R15, 0x1 ;  /* 0x000000010f0f0836 */ /* 0x000fc80000000000 */
[----:B------:R-:W-:-:S04]  /*0d40*/  IMAD.MOV.U32 R25, RZ, RZ, R15 ;  /* 0x000000ffff197224 */ /* 0x000fc800078e000f */
[----:B------:R-:W-:Y:S01]  /*0d50*/  @!P6 IMAD.MOV R25, RZ, RZ, -R25 ;  /* 0x000000ffff19e224 */ /* 0x000fe200078e0a19 */
[----:B------:R-:W-:-:S04]  /*0d60*/  @!P4 LOP3.LUT R25, RZ, R26, RZ, 0x33, !PT ;  /* 0x0000001aff19c212 */ /* 0x000fc800078e33ff */
[----:B------:R-:W-:-:S04]  /*0d70*/  ISETP.GE.AND P0, PT, R25, UR13, PT ;  /* 0x0000000d19007c0c */ /* 0x000fc8000bf06270 */
[----:B------:R-:W-:-:S04]  /*0d80*/  ISETP.GT.AND P0, PT, R25, -0x1, !P0 ;  /* 0xffffffff1900780c */ /* 0x000fc80004704270 */
[----:B------:R-:W-:-:S13]  /*0d90*/  PLOP3.LUT P0, PT, P0, P1, PT, 0x80, 0x8 ;  /* 0x000000000008781c */ /* 0x000fda0000703070 */
[----:B------:R-:W-:Y:S05]  /*0da0*/  @!P0 BRA `(.L_x_67) ;  /* 0x00000000001c8947 */ /* 0x000fea0003800000 */
[----:B------:R-:W0:Y:S01]  /*0db0*/  LDC.64 R14, c[0x0][0x380] ;  /* 0x0000e000ff0e7b82 */ /* 0x000e220000000a00 */
[----:B------:R-:W-:-:S04]  /*0dc0*/  IMAD R22, R11, UR7, R18 ;  /* 0x000000070b167c24 */ /* 0x000fc8000f8e0212 */
[----:B------:R-:W-:-:S04]  /*0dd0*/  IMAD.IADD R22, R25, 0x1, R22 ;  /* 0x0000000119167824 */ /* 0x000fc800078e0216 */
[----:B------:R-:W-:-:S04]  /*0de0*/  IMAD R21, R22, R21, R24 ;  /* 0x0000001516157224 */ /* 0x000fc800078e0218 */
[----:B0-----:R-:W-:-:S06]  /*0df0*/  IMAD.WIDE R14, R21, 0x4, R14 ;  /* 0x00000004150e7825 */ /* 0x001fcc00078e020e */
[----:B------:R-:W2:Y:S02]  /*0e00*/  LDG.E R15, desc[UR10][R14.64] ;  /* 0x0000000a0e0f7981 */ /* 0x000ea4000c1e1900 */
[----:B--2---:R-:W-:-:S07]  /*0e10*/  FADD R4, R4, R15 ;  /* 0x0000000f04047221 */ /* 0x004fce0000000000 */
.L_x_67:
[----:B------:R-:W-:Y:S05]  /*0e20*/  BSYNC.RECONVERGENT B0 ;  /* 0x0000000000007941 */ /* 0x000fea0003800200 */
.L_x_66:
        /* <DEDUP_REMOVED lines=13> */
[----:B------:R-:W-:Y:S01]  /*0f00*/  IMAD R23, R14, R21, RZ ;  /* 0x000000150e177224 */ /* 0x000fe200078e02ff */
[----:B------:R-:W-:-:S05]  /*0f10*/  MOV R14, RZ ;  /* 0x000000ff000e7202 */ /* 0x000fca0000000f00 */
[----:B------:R-:W-:-:S04]  /*0f20*/  IMAD.HI.U32 R23, R15, R23, R14 ;  /* 0x000000170f177227 */ /* 0x000fc800078e000e */
[----:B------:R-:W-:-:S04]  /*0f30*/  IMAD.MOV.U32 R14, RZ, RZ, R26 ;  /* 0x000000ffff0e7224 */ /* 0x000fc800078e001a */
[----:B------:R-:W-:-:S04]  /*0f40*/  IMAD.HI.U32 R23, R23, R14, RZ ;  /* 0x0000000e17177227 */ /* 0x000fc800078e00ff */
[----:B------:R-:W-:-:S04]  /*0f50*/  IMAD.MOV R15, RZ, RZ, -R23 ;  /* 0x000000ffff0f7224 */ /* 0x000fc800078e0a17 */
[----:B------:R-:W-:-:S05]  /*0f60*/  IMAD R14, R21, R15, R14 ;  /* 0x0000000f150e7224 */ /* 0x000fca00078e020e */
[----:B------:R-:W-:-:S13]  /*0f70*/  ISETP.GT.U32.AND P6, PT, R21, R14, PT ;  /* 0x0000000e1500720c */ /* 0x000fda0003fc4070 */
[----:B------:R-:W-:-:S04]  /*0f80*/  @!P6 IMAD.IADD R14, R14, 0x1, -R21 ;  /* 0x000000010e0ee824 */ /* 0x000fc800078e0a15 */
[----:B------:R-:W-:Y:S01]  /*0f90*/  IMAD.IADD R15, R14, 0x1, -R21 ;  /* 0x000000010e0f7824 */ /* 0x000fe200078e0a15 */
[----:B------:R-:W-:-:S04]  /*0fa0*/  ISETP.GT.U32.AND P0, PT, R21, R14, PT ;  /* 0x0000000e1500720c */ /* 0x000fc80003f04070 */
[----:B------:R-:W-:-:S04]  /*0fb0*/  SEL R15, R15, R14, !P0 ;  /* 0x0000000e0f0f7207 */ /* 0x000fc80004000000 */
[----:B------:R-:W-:-:S04]  /*0fc0*/  @!P3 IADD3 R15, PT, PT, -R15, RZ, RZ ;  /* 0x000000ff0f0fb210 */ /* 0x000fc80007ffe1ff */
[----:B------:R-:W-:-:S04]  /*0fd0*/  SEL R15, R24, R15, !P1 ;  /* 0x0000000f180f7207 */ /* 0x000fc80004800000 */
[----:B------:R-:W-:-:S13]  /*0fe0*/  ISETP.NE.AND P0, PT, R15, RZ, PT ;  /* 0x000000ff0f00720c */ /* 0x000fda0003f05270 */
[----:B------:R-:W-:Y:S05]  /*0ff0*/  @P0 BRA `(.L_x_69) ;  /* 0x0000000000b40947 */ /* 0x000fea0003800000 */
[----:B------:R-:W0:Y:S01]  /*1000*/  LDC R26, c[0x0][0x3a4] ;  /* 0x0000e900ff1a7b82 */ /* 0x000e220000000800 */
[----:B------:R-:W-:Y:S01]  /*1010*/  ISETP.GE.U32.AND P4, PT, R14, R21, PT ;  /* 0x000000150e00720c */ /* 0x000fe20003f86070 */
[----:B------:R-:W-:Y:S01]  /*1020*/  @!P6 VIADD R23, R23, 0x1 ;  /* 0x000000011717e836 */ /* 0x000fe20000000000 */
[----:B------:R-:W-:-:S04]  /*1030*/  LOP3.LUT R22, R13, R22, RZ, 0x3c, !PT ;  /* 0x000000160d167212 */ /* 0x000fc800078e3cff */
[----:B------:R-:W-:-:S07]  /*1040*/  ISETP.GE.AND P3, PT, R22, RZ, PT ;  /* 0x000000ff1600720c */ /* 0x000fce0003f66270 */
[----:B------:R-:W-:-:S06]  /*1050*/  @P4 VIADD R23, R23, 0x1 ;  /* 0x0000000117174836 */ /* 0x000fcc0000000000 */
[----:B------:R-:W-:Y:S01]  /*1060*/  @!P3 IMAD.MOV R23, RZ, RZ, -R23 ;  /* 0x000000ffff17b224 */ /* 0x000fe200078e0a17 */
[----:B0-----:R-:W-:Y:S02]  /*1070*/  IABS R25, R26 ;  /* 0x0000001a00197213 */ /* 0x001fe40000000000 */
[----:B------:R-:W-:Y:S02]  /*1080*/  ISETP.NE.AND P4, PT, R26, RZ, PT ;  /* 0x000000ff1a00720c */ /* 0x000fe40003f85270 */
[----:B------:R-:W0:Y:S01]  /*1090*/  I2F.RP R27, R25 ;  /* 0x00000019001b7306 */ /* 0x000e220000209400 */
[----:B------:R-:W-:-:S07]  /*10a0*/  SEL R24, R24, R23, !P1 ;  /* 0x0000001718187207 */ /* 0x000fce0004800000 */
[----:B0-----:R-:W0:Y:S02]  /*10b0*/  MUFU.RCP R27, R27 ;  /* 0x0000001b001b7308 */ /* 0x001e240000001000 */
[----:B0-----:R-:W-:-:S06]  /*10c0*/  VIADD R15, R27, 0xffffffe ;  /* 0x0ffffffe1b0f7836 */ /* 0x001fcc0000000000 */
        /* <DEDUP_REMOVED lines=11> */
[----:B------:R-:W-:Y:S01]  /*1180*/  @!P5 IADD3 R14, PT, PT, R14, -R25, RZ ;  /* 0x800000190e0ed210 */ /* 0x000fe20007ffe0ff */
[----:B------:R-:W-:-:S03]  /*1190*/  @!P5 VIADD R15, R15, 0x1 ;  /* 0x000000010f0fd836 */ /* 0x000fc60000000000 */
[----:B------:R-:W-:Y:S02]  /*11a0*/  ISETP.GE.U32.AND P0, PT, R14, R25, PT ;  /* 0x000000190e00720c */ /* 0x000fe40003f06070 */
[----:B------:R-:W-:Y:S02]  /*11b0*/  LOP3.LUT R14, R9, R26, RZ, 0x3c, !PT ;  /* 0x0000001a090e7212 */ /* 0x000fe400078e3cff */
[----:B0-----:R-:W-:Y:S02]  /*11c0*/  ISETP.GE.AND P1, PT, R24, R21, PT ;  /* 0x000000151800720c */ /* 0x001fe40003f26270 */
[----:B------:R-:W-:Y:S02]  /*11d0*/  ISETP.GE.AND P6, PT, R14, RZ, PT ;  /* 0x000000ff0e00720c */ /* 0x000fe40003fc6270 */
[----:B------:R-:W-:-:S05]  /*11e0*/  ISETP.GT.AND P1, PT, R24, -0x1, !P1 ;  /* 0xffffffff1800780c */ /* 0x000fca0004f24270 */
[----:B------:R-:W-:-:S05]  /*11f0*/  @P0 VIADD R15, R15, 0x1 ;  /* 0x000000010f0f0836 */ /* 0x000fca0000000000 */
[----:B------:R-:W-:-:S05]  /*1200*/  MOV R25, R15 ;  /* 0x0000000f00197202 */ /* 0x000fca0000000f00 */
[----:B------:R-:W-:Y:S01]  /*1210*/  @!P6 IMAD.MOV R25, RZ, RZ, -R25 ;  /* 0x000000ffff19e224 */ /* 0x000fe200078e0a19 */
[----:B------:R-:W-:-:S04]  /*1220*/  @!P4 LOP3.LUT R25, RZ, R26, RZ, 0x33, !PT ;  /* 0x0000001aff19c212 */ /* 0x000fc800078e33ff */
[----:B------:R-:W-:-:S04]  /*1230*/  ISETP.GE.AND P0, PT, R25, UR13, PT ;  /* 0x0000000d19007c0c */ /* 0x000fc8000bf06270 */
[----:B------:R-:W-:-:S04]  /*1240*/  ISETP.GT.AND P0, PT, R25, -0x1, !P0 ;  /* 0xffffffff1900780c */ /* 0x000fc80004704270 */
[----:B------:R-:W-:-:S13]  /*1250*/  PLOP3.LUT P0, PT, P0, P1, PT, 0x80, 0x8 ;  /* 0x000000000008781c */ /* 0x000fda0000703070 */
[----:B------:R-:W-:Y:S05]  /*1260*/  @!P0 BRA `(.L_x_69) ;  /* 0x0000000000188947 */ /* 0x000fea0003800000 */
[----:B------:R-:W0:Y:S01]  /*1270*/  LDC.64 R14, c[0x0][0x380] ;  /* 0x0000e000ff0e7b82 */ /* 0x000e220000000a00 */
[----:B------:R-:W-:-:S05]  /*1280*/  IADD3 R22, PT, PT, R25, R16, R18 ;  /* 0x0000001019167210 */ /* 0x000fca0007ffe012 */
[----:B------:R-:W-:-:S04]  /*1290*/  IMAD R21, R22, R21, R24 ;  /* 0x0000001516157224 */ /* 0x000fc800078e0218 */
[----:B0-----:R-:W-:-:S06]  /*12a0*/  IMAD.WIDE R14, R21, 0x4, R14 ;  /* 0x00000004150e7825 */ /* 0x001fcc00078e020e */
[----:B------:R-:W2:Y:S02]  /*12b0*/  LDG.E R15, desc[UR10][R14.64] ;  /* 0x0000000a0e0f7981 */ /* 0x000ea4000c1e1900 */
[----:B--2---:R-:W-:-:S07]  /*12c0*/  FADD R4, R4, R15 ;  /* 0x0000000f04047221 */ /* 0x004fce0000000000 */
.L_x_69:
[----:B------:R-:W-:Y:S05]  /*12d0*/  BSYNC.RECONVERGENT B0 ;  /* 0x0000000000007941 */ /* 0x000fea0003800200 */
.L_x_68:
        /* <DEDUP_REMOVED lines=31> */
[----:B------:R-:W-:Y:S01]  /*14d0*/  IMAD.MOV.U32 R14, RZ, RZ, RZ ;  /* 0x000000ffff0e7224 */ /* 0x000fe200078e00ff */
[----:B------:R-:W-:Y:S01]  /*14e0*/  LOP3.LUT R23, R20, R23, RZ, 0x3c, !PT ;  /* 0x0000001714177212 */ /* 0x000fe200078e3cff */
[----:B------:R-:W-:-:S03]  /*14f0*/  @!P6 VIADD R22, R22, 0x1 ;  /* 0x000000011616e836 */ /* 0x000fc60000000000 */
[----:B------:R-:W-:Y:S02]  /*1500*/  ISETP.GE.AND P3, PT, R23, RZ, PT ;  /* 0x000000ff1700720c */ /* 0x000fe40003f66270 */
[----:B------:R-:W-:-:S05]  /*1510*/  IABS R23, R9 ;  /* 0x0000000900177213 */ /* 0x000fca0000000000 */
        /* <DEDUP_REMOVED lines=10> */
[----:B------:R-:W-:-:S04]  /*15c0*/  IMAD R25, R25, R26, RZ ;  /* 0x0000001a19197224 */ /* 0x000fc800078e02ff */
[----:B------:R-:W-:Y:S02]  /*15d0*/  IMAD.HI.U32 R14, R15, R25, R14 ;  /* 0x000000190f0e7227 */ /* 0x000fe400078e000e */
[----:B------:R-:W0:Y:S04]  /*15e0*/  LDC R25, c[0x0][0x3b4] ;  /* 0x0000ed00ff197b82 */ /* 0x000e280000000800 */
[----:B------:R-:W-:-:S04]  /*15f0*/  IMAD.HI.U32 R14, R14, R23, RZ ;  /* 0x000000170e0e7227 */ /* 0x000fc800078e00ff */
[----:B------:R-:W-:-:S04]  /*1600*/  IMAD.MOV R15, RZ, RZ, -R14 ;  /* 0x000000ffff0f7224 */ /* 0x000fc800078e0a0e */
[C---:B------:R-:W-:Y:S02]  /*1610*/  IMAD R15, R26.reuse, R15, R23 ;  /* 0x0000000f1a0f7224 */ /* 0x040fe400078e0217 */
[----:B------:R-:W1:Y:S03]  /*1620*/  LDC R23, c[0x0][0x3b8] ;  /* 0x0000ee00ff177b82 */ /* 0x000e660000000800 */
[----:B------:R-:W-:-:S13]  /*1630*/  ISETP.GT.U32.AND P5, PT, R26, R15, PT ;  /* 0x0000000f1a00720c */ /* 0x000fda0003fa4070 */
[----:B------:R-:W-:Y:S01]  /*1640*/  @!P5 IADD3 R15, PT, PT, R15, -R26, RZ ;  /* 0x8000001a0f0fd210 */ /* 0x000fe20007ffe0ff */
[----:B------:R-:W-:-:S03]  /*1650*/  @!P5 VIADD R14, R14, 0x1 ;  /* 0x000000010e0ed836 */ /* 0x000fc60000000000 */
[----:B------:R-:W-:Y:S02]  /*1660*/  ISETP.GE.U32.AND P0, PT, R15, R26, PT ;  /* 0x0000001a0f00720c */ /* 0x000fe40003f06070 */
[----:B------:R-:W-:Y:S02]  /*1670*/  LOP3.LUT R15, R9, R24, RZ, 0x3c, !PT ;  /* 0x00000018090f7212 */ /* 0x000fe400078e3cff */
[C---:B-1----:R-:W-:Y:S02]  /*1680*/  ISETP.GE.AND P1, PT, R28.reuse, R23, PT ;  /* 0x000000171c00720c */ /* 0x042fe40003f26270 */
[----:B------:R-:W-:Y:S02]  /*1690*/  ISETP.GE.AND P6, PT, R15, RZ, PT ;  /* 0x000000ff0f00720c */ /* 0x000fe40003fc6270 */
[----:B------:R-:W-:-:S05]  /*16a0*/  ISETP.GT.AND P1, PT, R28, -0x1, !P1 ;  /* 0xffffffff1c00780c */ /* 0x000fca0004f24270 */
[----:B------:R-:W-:-:S05]  /*16b0*/  @P0 VIADD R14, R14, 0x1 ;  /* 0x000000010e0e0836 */ /* 0x000fca0000000000 */
[----:B------:R-:W-:-:S05]  /*16c0*/  MOV R26, R14 ;  /* 0x0000000e001a7202 */ /* 0x000fca0000000f00 */
[----:B------:R-:W-:Y:S01]  /*16d0*/  @!P6 IMAD.MOV R26, RZ, RZ, -R26 ;  /* 0x000000ffff1ae224 */ /* 0x000fe200078e0a1a */
[----:B------:R-:W-:-:S04]  /*16e0*/  @!P4 LOP3.LUT R26, RZ, R24, RZ, 0x33, !PT ;  /* 0x00000018ff1ac212 */ /* 0x000fc800078e33ff */
[----:B0-----:R-:W-:-:S04]  /*16f0*/  ISETP.GE.AND P0, PT, R26, R25, PT ;  /* 0x000000191a00720c */ /* 0x001fc80003f06270 */
[----:B------:R-:W-:-:S04]  /*1700*/  ISETP.GT.AND P0, PT, R26, -0x1, !P0 ;  /* 0xffffffff1a00780c */ /* 0x000fc80004704270 */
[----:B------:R-:W-:-:S13]  /*1710*/  PLOP3.LUT P0, PT, P0, P1, PT, 0x80, 0x8 ;  /* 0x000000000008781c */ /* 0x000fda0000703070 */
[----:B------:R-:W-:Y:S05]  /*1720*/  @!P0 BRA `(.L_x_71) ;  /* 0x0000000000208947 */ /* 0x000fea0003800000 */
[----:B------:R-:W0:Y:S01]  /*1730*/  LDC.64 R14, c[0x0][0x380] ;  /* 0x0000e000ff0e7b82 */ /* 0x000e220000000a00 */
[----:B------:R-:W-:-:S04]  /*1740*/  VIADD R21, R12, 0x2 ;  /* 0x000000020c157836 */ /* 0x000fc80000000000 */
[----:B------:R-:W-:-:S04]  /*1750*/  IMAD R25, R21, R25, R18 ;  /* 0x0000001915197224 */ /* 0x000fc800078e0212 */
[----:B------:R-:W-:-:S04]  /*1760*/  IMAD.IADD R22, R26, 0x1, R25 ;  /* 0x000000011a167824 */ /* 0x000fc800078e0219 */
[----:B------:R-:W-:-:S04]  /*1770*/  IMAD R23, R22, R23, R28 ;  /* 0x0000001716177224 */ /* 0x000fc800078e021c */
[----:B0-----:R-:W-:-:S06]  /*1780*/  IMAD.WIDE R14, R23, 0x4, R14 ;  /* 0x00000004170e7825 */ /* 0x001fcc00078e020e */
[----:B------:R-:W2:Y:S02]  /*1790*/  LDG.E R15, desc[UR10][R14.64] ;  /* 0x0000000a0e0f7981 */ /* 0x000ea4000c1e1900 */
[----:B--2---:R-:W-:-:S07]  /*17a0*/  FADD R4, R4, R15 ;  /* 0x0000000f04047221 */ /* 0x004fce0000000000 */
.L_x_71:
[----:B------:R-:W-:Y:S05]  /*17b0*/  BSYNC.RECONVERGENT B0 ;  /* 0x0000000000007941 */ /* 0x000fea0003800200 */
.L_x_70:
[----:B------:R-:W-:Y:S04]  /*17c0*/  BSSY.RECONVERGENT B0, `(.L_x_72) ;  /* 0x000004d000007945 */ /* 0x000fe80003800200 */
[----:B------:R-:W-:Y:S05]  /*17d0*/  @P2 BRA `(.L_x_73) ;  /* 0x00000004002c2947 */ /* 0x000fea0003800000 */
[----:B------:R-:W0:Y:S01]  /*17e0*/  LDC R26, c[0x0][0x3a8] ;  /* 0x0000ea00ff1a7b82 */ /* 0x000e220000000800 */
[----:B------:R-:W-:Y:S02]  /*17f0*/  IABS R22, R19 ;  /* 0x0000001300167213 */ /* 0x000fe40000000000 */
[----:B------:R-:W-:Y:S02]  /*1800*/  ISETP.GE.AND P3, PT, R19, RZ, PT ;  /* 0x000000ff1300720c */ /* 0x000fe40003f66270 */
[----:B0-----:R-:W-:Y:S02]  /*1810*/  IABS R23, R26 ;  /* 0x0000001a00177213 */ /* 0x001fe40000000000 */
[----:B------:R-:W-:Y:S02]  /*1820*/  ISETP.NE.AND P1, PT, R26, RZ, PT ;  /* 0x000000ff1a00720c */ /* 0x000fe40003f25270 */
[----:B------:R-:W0:Y:S08]  /*1830*/  I2F.RP R21, R23 ;  /* 0x0000001700157306 */ /* 0x000e300000209400 */
[----:B0-----:R-:W0:Y:S02]  /*1840*/  MUFU.RCP R21, R21 ;  /* 0x0000001500157308 */ /* 0x001e240000001000 */
[----:B0-----:R-:W-:-:S02]  /*1850*/  IADD3 R24, PT, PT, R21, 0xffffffe, RZ ;  /* 0x0ffffffe15187810 */ /* 0x001fc40007ffe0ff */
[----:B------:R-:W-:-:S04]  /*1860*/  LOP3.LUT R21, RZ, R26, RZ, 0x33, !PT ;  /* 0x0000001aff157212 */ /* 0x000fc800078e33ff */
[----:B------:R-:W0:Y:S02]  /*1870*/  F2I.FTZ.U32.TRUNC.NTZ R15, R24 ;  /* 0x00000018000f7305 */ /* 0x000e24000021f000 */
[----:B0-----:R-:W-:-:S04]  /*1880*/  IMAD.MOV R14, RZ, RZ, -R15 ;  /* 0x000000ffff0e7224 */ /* 0x001fc800078e0a0f */
[----:B------:R-:W-:Y:S02]  /*1890*/  IMAD R25, R14, R23, RZ ;  /* 0x000000170e197224 */ /* 0x000fe400078e02ff */
[----:B------:R-:W-:-:S04]  /*18a0*/  IMAD.MOV.U32 R14, RZ, RZ, RZ ;  /* 0x000000ffff0e7224 */ /* 0x000fc800078e00ff */
[----:B------:R-:W-:-:S04]  /*18b0*/  IMAD.HI.U32 R25, R15, R25, R14 ;  /* 0x000000190f197227 */ /* 0x000fc800078e000e */
[----:B------:R-:W-:-:S04]  /*18c0*/  IMAD.MOV.U32 R14, RZ, RZ, R22 ;  /* 0x000000ffff0e7224 */ /* 0x000fc800078e0016 */
[----:B------:R-:W-:-:S04]  /*18d0*/  IMAD.HI.U32 R22, R25, R14, RZ ;  /* 0x0000000e19167227 */ /* 0x000fc800078e00ff */
[----:B------:R-:W-:-:S04]  /*18e0*/  IMAD.MOV R15, RZ, RZ, -R22 ;  /* 0x000000ffff0f7224 */ /* 0x000fc800078e0a16 */
[----:B------:R-:W-:-:S05]  /*18f0*/  IMAD R14, R23, R15, R14 ;  /* 0x0000000f170e7224 */ /* 0x000fca00078e020e */
[----:B------:R-:W-:-:S13]  /*1900*/  ISETP.GT.U32.AND P6, PT, R23, R14, PT ;  /* 0x0000000e1700720c */ /* 0x000fda0003fc4070 */
[----:B------:R-:W-:-:S04]  /*1910*/  @!P6 IADD3 R14, PT, PT, R14, -R23, RZ ;  /* 0x800000170e0ee210 */ /* 0x000fc80007ffe0ff */
[----:B------:R-:W-:Y:S01]  /*1920*/  ISETP.GT.U32.AND P0, PT, R23, R14, PT ;  /* 0x0000000e1700720c */ /* 0x000fe20003f04070 */
[----:B------:R-:W-:-:S05]  /*1930*/  IMAD.IADD R15, R14, 0x1, -R23 ;  /* 0x000000010e0f7824 */ /* 0x000fca00078e0a17 */
[----:B------:R-:W-:-:S05]  /*1940*/  SEL R24, R15, R14, !P0 ;  /* 0x0000000e0f187207 */ /* 0x000fca0004000000 */
[----:B------:R-:W-:-:S05]  /*1950*/  @!P3 IMAD.MOV R24, RZ, RZ, -R24 ;  /* 0x000000ffff18b224 */ /* 0x000fca00078e0a18 */
        /* <DEDUP_REMOVED lines=18> */
[----:B------:R-:W-:Y:S01]  /*1a80*/  IMAD R23, R14, R25, RZ ;  /* 0x000000190e177224 */ /* 0x000fe200078e02ff */
[----:B------:R-:W-:-:S05]  /*1a90*/  MOV R14, RZ ;  /* 0x000000ff000e7202 */ /* 0x000fca0000000f00 */
[----:B------:R-:W-:Y:S01]  /*1aa0*/  IMAD.HI.U32 R14, R15, R23, R14 ;  /* 0x000000170f0e7227 */ /* 0x000fe200078e000e */
[----:B------:R-:W-:Y:S02]  /*1ab0*/  IABS R23, R9 ;  /* 0x0000000900177213 */ /* 0x000fe40000000000 */
[----:B------:R-:W-:-:S03]  /*1ac0*/  LOP3.LUT R15, R9, R24, RZ, 0x3c, !PT ;  /* 0x00000018090f7212 */ /* 0x000fc600078e3cff */
[----:B------:R-:W-:Y:S01]  /*1ad0*/  IMAD.HI.U32 R14, R14, R23, RZ ;  /* 0x000000170e0e7227 */ /* 0x000fe200078e00ff */
[----:B------:R-:W-:-:S03]  /*1ae0*/  ISETP.GE.AND P6, PT, R15, RZ, PT ;  /* 0x000000ff0f00720c */ /* 0x000fc60003fc6270 */
[----:B------:R-:W-:-:S04]  /*1af0*/  IMAD.MOV R26, RZ, RZ, -R14 ;  /* 0x000000ffff1a7224 */ /* 0x000fc800078e0a0e */
[C---:B------:R-:W-:Y:S02]  /*1b00*/  IMAD R26, R25.reuse, R26, R23 ;  /* 0x0000001a191a7224 */ /* 0x040fe400078e0217 */
[----:B------:R-:W0:Y:S03]  /*1b10*/  LDC R23, c[0x0][0x3b8] ;  /* 0x0000ee00ff177b82 */ /* 0x000e260000000800 */
[----:B------:R-:W-:-:S13]  /*1b20*/  ISETP.GT.U32.AND P5, PT, R25, R26, PT ;  /* 0x0000001a1900720c */ /* 0x000fda0003fa4070 */
[----:B------:R-:W-:Y:S01]  /*1b30*/  @!P5 IMAD.IADD R26, R26, 0x1, -R25 ;  /* 0x000000011a1ad824 */ /* 0x000fe200078e0a19 */
[----:B------:R-:W-:-:S04]  /*1b40*/  @!P5 IADD3 R14, PT, PT, R14, 0x1, RZ ;  /* 0x000000010e0ed810 */ /* 0x000fc80007ffe0ff */
[----:B------:R-:W-:Y:S02]  /*1b50*/  ISETP.GE.U32.AND P0, PT, R26, R25, PT ;  /* 0x000000191a00720c */ /* 0x000fe40003f06070 */
[----:B------:R-:W1:Y:S01]  /*1b60*/  LDC R25, c[0x0][0x3b4] ;  /* 0x0000ed00ff197b82 */ /* 0x000e620000000800 */
[----:B0-----:R-:W-:-:S04]  /*1b70*/  ISETP.GE.AND P1, PT, R28, R23, PT ;  /* 0x000000171c00720c */ /* 0x001fc80003f26270 */
[----:B------:R-:W-:-:S06]  /*1b80*/  ISETP.GT.AND P1, PT, R28, -0x1, !P1 ;  /* 0xffffffff1c00780c */ /* 0x000fcc0004f24270 */
[----:B------:R-:W-:-:S04]  /*1b90*/  @P0 VIADD R14, R14, 0x1 ;  /* 0x000000010e0e0836 */ /* 0x000fc80000000000 */
[----:B------:R-:W-:-:S04]  /*1ba0*/  IMAD.MOV.U32 R26, RZ, RZ, R14 ;  /* 0x000000ffff1a7224 */ /* 0x000fc800078e000e */
[----:B------:R-:W-:Y:S01]  /*1bb0*/  @!P6 IMAD.MOV R26, RZ, RZ, -R26 ;  /* 0x000000ffff1ae224 */ /* 0x000fe200078e0a1a */
[----:B------:R-:W-:-:S04]  /*1bc0*/  @!P4 LOP3.LUT R26, RZ, R24, RZ, 0x33, !PT ;  /* 0x00000018ff1ac212 */ /* 0x000fc800078e33ff */
[----:B-1----:R-:W-:-:S04]  /*1bd0*/  ISETP.GE.AND P0, PT, R26, R25, PT ;  /* 0x000000191a00720c */ /* 0x002fc80003f06270 */
        /* <DEDUP_REMOVED lines=11> */
.L_x_73:
[----:B------:R-:W-:Y:S05]  /*1c90*/  BSYNC.RECONVERGENT B0 ;  /* 0x0000000000007941 */ /* 0x000fea0003800200 */
.L_x_72:
[----:B------:R-:W0:Y:S01]  /*1ca0*/  LDC.64 R14, c[0x0][0x3b0] ;  /* 0x0000ec00ff0e7b82 */ /* 0x000e220000000a00 */
[----:B------:R-:W-:-:S04]  /*1cb0*/  UIADD3 UR8, UPT, UPT, UR8, 0x4, URZ ;  /* 0x0000000408087890 */ /* 0x000fc8000fffe0ff */
[----:B------:R-:W-:Y:S01]  /*1cc0*/  UISETP.NE.AND UP0, UPT, UR8, URZ, UPT ;  /* 0x000000ff0800728c */ /* 0x000fe2000bf05270 */
[----:B0-----:R-:W-:Y:S01]  /*1cd0*/  IADD3 R14, PT, PT, -R14, RZ, RZ ;  /* 0x000000ff0e0e7210 */ /* 0x001fe20007ffe1ff */
[----:B------:R-:W-:-:S03]  /*1ce0*/  IMAD R18, R15, 0x4, R18 ;  /* 0x000000040f127824 */ /* 0x000fc600078e0212 */
[C---:B------:R-:W-:Y:S01]  /*1cf0*/  LEA R19, R14.reuse, R19, 0x2 ;  /* 0x000000130e137211 */ /* 0x040fe200078e10ff */
[C---:B------:R-:W-:Y:S02]  /*1d00*/  IMAD R13, R14.reuse, 0x4, R13 ;  /* 0x000000040e0d7824 */ /* 0x040fe400078e020d */
[C---:B------:R-:W-:Y:S02]  /*1d10*/  IMAD R20, R14.reuse, 0x4, R20 ;  /* 0x000000040e147824 */ /* 0x040fe400078e0214 */
[----:B------:R-:W-:Y:S01]  /*1d20*/  IMAD R17, R14, 0x4, R17 ;  /* 0x000000040e117824 */ /* 0x000fe200078e0211 */
[----:B------:R-:W-:Y:S06]  /*1d30*/  BRA.U UP0, `(.L_x_74) ;  /* 0xffffffed00107547 */ /* 0x000fec000b83ffff */
[----:B------:R-:W-:-:S07]  /*1d40*/  IMAD.U32 R13, RZ, RZ, UR6 ;  /* 0x00000006ff0d7e24 */ /* 0x000fce000f8e00ff */
.L_x_65:
[----:B------:R-:W-:-:S09]  /*1d50*/  UISETP.NE.AND UP0, UPT, UR5, URZ, UPT ;  /* 0x000000ff0500728c */ /* 0x000fd2000bf05270 */
[----:B------:R-:W-:Y:S05]  /*1d60*/  BRA.U !UP0, `(.L_x_75) ;  /* 0x0000000d08d07547 */ /* 0x000fea000b800000 */
[----:B------:R-:W0:Y:S01]  /*1d70*/  LDC R14, c[0x0][0x3b0] ;  /* 0x0000ec00ff0e7b82 */ /* 0x000e220000000800 */
[----:B------:R-:W-:Y:S01]  /*1d80*/  ISETP.NE.AND P2, PT, R10, RZ, PT ;  /* 0x000000ff0a00720c */ /* 0x000fe20003f45270 */
[----:B------:R-:W1:Y:S01]  /*1d90*/  LDCU UR8, c[0x0][0x3a0] ;  /* 0x00007400ff0877ac */ /* 0x000e620008000800 */
[----:B------:R-:W-:Y:S11]  /*1da0*/  BSSY.RECONVERGENT B0, `(.L_x_76) ;  /* 0x000004f000007945 */ /* 0x000ff60003800200 */
[----:B------:R-:W-:Y:S05]  /*1db0*/  @P2 BRA `(.L_x_77) ;  /* 0x0000000400342947 */ /* 0x000fea0003800000 */
[----:B------:R-:W2:Y:S01]  /*1dc0*/  LDC R15, c[0x0][0x3a8] ;  /* 0x0000ea00ff0f7b82 */ /* 0x000ea20000000800 */
[----:B------:R-:W-:-:S05]  /*1dd0*/  IADD3 R18, PT, PT, -R13, RZ, RZ ;  /* 0x000000ff0d127210 */ /* 0x000fca0007ffe1ff */
[----:B0-----:R-:W-:-:S04]  /*1de0*/  IMAD R18, R14, R18, R3 ;  /* 0x000000120e127224 */ /* 0x001fc800078e0203 */
[----:B-1----:R-:W-:-:S05]  /*1df0*/  VIADD R18, R18, UR8 ;  /* 0x0000000812127c36 */ /* 0x002fca0008000000 */
[----:B------:R-:W-:Y:S02]  /*1e00*/  IABS R21, R18 ;  /* 0x0000001200157213 */ /* 0x000fe40000000000 */
[----:B------:R-:W-:Y:S02]  /*1e10*/  ISETP.GE.AND P3, PT, R18, RZ, PT ;  /* 0x000000ff1200720c */ /* 0x000fe40003f66270 */
[----:B--2---:R-:W-:Y:S02]  /*1e20*/  IABS R16, R15 ;  /* 0x0000000f00107213 */ /* 0x004fe40000000000 */
[----:B------:R-:W-:Y:S02]  /*1e30*/  ISETP.NE.AND P1, PT, R15, RZ, PT ;  /* 0x000000ff0f00720c */ /* 0x000fe40003f25270 */
[----:B------:R-:W0:Y:S08]  /*1e40*/  I2F.RP R17, R16 ;  /* 0x0000001000117306 */ /* 0x000e300000209400 */
[----:B0-----:R-:W0:Y:S02]  /*1e50*/  MUFU.RCP R17, R17 ;  /* 0x0000001100117308 */ /* 0x001e240000001000 */
[----:B0-----:R-:W-:-:S06]  /*1e60*/  VIADD R10, R17, 0xffffffe ;  /* 0x0ffffffe110a7836 */ /* 0x001fcc0000000000 */
[----:B------:R0:W1:Y:S02]  /*1e70*/  F2I.FTZ.U32.TRUNC.NTZ R11, R10 ;  /* 0x0000000a000b7305 */ /* 0x000064000021f000 */
[----:B0-----:R-:W-:Y:S02]  /*1e80*/  IMAD.MOV.U32 R10, RZ, RZ, RZ ;  /* 0x000000ffff0a7224 */ /* 0x001fe400078e00ff */
[----:B-1----:R-:W-:-:S04]  /*1e90*/  IMAD.MOV R19, RZ, RZ, -R11 ;  /* 0x000000ffff137224 */ /* 0x002fc800078e0a0b */
[----:B------:R-:W-:-:S04]  /*1ea0*/  IMAD R19, R19, R16, RZ ;  /* 0x0000001013137224 */ /* 0x000fc800078e02ff */
[----:B------:R-:W-:Y:S01]  /*1eb0*/  IMAD.HI.U32 R20, R11, R19, R10 ;  /* 0x000000130b147227 */ /* 0x000fe200078e000a */
[----:B------:R-:W-:-:S05]  /*1ec0*/  LOP3.LUT R19, RZ, R15, RZ, 0x33, !PT ;  /* 0x0000000fff137212 */ /* 0x000fca00078e33ff */
[----:B------:R-:W-:-:S05]  /*1ed0*/  IMAD.HI.U32 R17, R20, R21, RZ ;  /* 0x0000001514117227 */ /* 0x000fca00078e00ff */
[----:B------:R-:W-:-:S05]  /*1ee0*/  IADD3 R10, PT, PT, -R17, RZ, RZ ;  /* 0x000000ff110a7210 */ /* 0x000fca0007ffe1ff */
        /* <DEDUP_REMOVED lines=11> */
[----:B------:R-:W-:Y:S01]  /*1fa0*/  IABS R24, R9 ;  /* 0x0000000900187213 */ /* 0x000fe20000000000 */
[----:B------:R-:W-:Y:S01]  /*1fb0*/  @!P6 VIADD R17, R17, 0x1 ;  /* 0x000000011111e836 */ /* 0x000fe20000000000 */
[----:B------:R-:W-:Y:S02]  /*1fc0*/  ISETP.GE.U32.AND P4, PT, R21, R16, PT ;  /* 0x000000101500720c */ /* 0x000fe40003f86070 */
[----:B------:R-:W-:-:S03]  /*1fd0*/  LOP3.LUT R15, R18, R15, RZ, 0x3c, !PT ;  /* 0x0000000f120f7212 */ /* 0x000fc600078e3cff */
[----:B------:R-:W1:Y:S01]  /*1fe0*/  LDC R21, c[0x0][0x3b4] ;  /* 0x0000ed00ff157b82 */ /* 0x000e620000000800 */
[----:B------:R-:W-:-:S07]  /*1ff0*/  ISETP.GE.AND P3, PT, R15, RZ, PT ;  /* 0x000000ff0f00720c */ /* 0x000fce0003f66270 */
[----:B------:R-:W-:-:S06]  /*2000*/  @P4 IADD3 R17, PT, PT, R17, 0x1, RZ ;  /* 0x0000000111114810 */ /* 0x000fcc0007ffe0ff */
[----:B------:R-:W-:Y:S01]  /*2010*/  @!P3 IMAD.MOV R17, RZ, RZ, -R17 ;  /* 0x000000ffff11b224 */ /* 0x000fe200078e0a11 */
[----:B0-----:R-:W-:Y:S02]  /*2020*/  IABS R22, R20 ;  /* 0x0000001400167213 */ /* 0x001fe40000000000 */
[----:B------:R-:W-:Y:S02]  /*2030*/  ISETP.NE.AND P4, PT, R20, RZ, PT ;  /* 0x000000ff1400720c */ /* 0x000fe40003f85270 */
[----:B------:R-:W0:Y:S01]  /*2040*/  I2F.RP R23, R22 ;  /* 0x0000001600177306 */ /* 0x000e220000209400 */
[----:B------:R-:W-:-:S07]  /*2050*/  SEL R18, R19, R17, !P1 ;  /* 0x0000001113127207 */ /* 0x000fce0004800000 */
[----:B0-----:R-:W0:Y:S02]  /*2060*/  MUFU.RCP R23, R23 ;  /* 0x0000001700177308 */ /* 0x001e240000001000 */
[----:B0-----:R-:W-:-:S06]  /*2070*/  IADD3 R10, PT, PT, R23, 0xffffffe, RZ ;  /* 0x0ffffffe170a7810 */ /* 0x001fcc0007ffe0ff */
[----:B------:R0:W2:Y:S02]  /*2080*/  F2I.FTZ.U32.TRUNC.NTZ R11, R10 ;  /* 0x0000000a000b7305 */ /* 0x0000a4000021f000 */
[----:B0-----:R-:W-:Y:S02]  /*2090*/  IMAD.MOV.U32 R10, RZ, RZ, RZ ;  /* 0x000000ffff0a7224 */ /* 0x001fe400078e00ff */
[----:B--2---:R-:W-:-:S04]  /*20a0*/  IMAD.MOV R25, RZ, RZ, -R11 ;  /* 0x000000ffff197224 */ /* 0x004fc800078e0a0b */
[----:B------:R-:W-:-:S04]  /*20b0*/  IMAD R25, R25, R22, RZ ;  /* 0x0000001619197224 */ /* 0x000fc800078e02ff */
[----:B------:R-:W-:Y:S01]  /*20c0*/  IMAD.HI.U32 R25, R11, R25, R10 ;  /* 0x000000190b197227 */ /* 0x000fe200078e000a */
[----:B------:R-:W-:-:S03]  /*20d0*/  LOP3.LUT R10, R9, R20, RZ, 0x3c, !PT ;  /* 0x00000014090a7212 */ /* 0x000fc600078e3cff */
[----:B------:R-:W-:Y:S01]  /*20e0*/  IMAD.MOV.U32 R11, RZ, RZ, R24 ;  /* 0x000000ffff0b7224 */ /* 0x000fe200078e0018 */
[----:B------:R-:W-:-:S03]  /*20f0*/  ISETP.GE.AND P6, PT, R10, RZ, PT ;  /* 0x000000ff0a00720c */ /* 0x000fc60003fc6270 */
[----:B------:R-:W-:-:S05]  /*2100*/  IMAD.HI.U32 R25, R25, R11, RZ ;  /* 0x0000000b19197227 */ /* 0x000fca00078e00ff */
[----:B------:R-:W-:-:S05]  /*2110*/  IADD3 R23, PT, PT, -R25, RZ, RZ ;  /* 0x000000ff19177210 */ /* 0x000fca0007ffe1ff */
[C---:B------:R-:W-:Y:S02]  /*2120*/  IMAD R11, R22.reuse, R23, R11 ;  /* 0x00000017160b7224 */ /* 0x040fe400078e020b */
[----:B------:R-:W0:Y:S03]  /*2130*/  LDC R23, c[0x0][0x3b8] ;  /* 0x0000ee00ff177b82 */ /* 0x000e260000000800 */
[----:B------:R-:W-:-:S13]  /*2140*/  ISETP.GT.U32.AND P5, PT, R22, R11, PT ;  /* 0x0000000b1600720c */ /* 0x000fda0003fa4070 */
[----:B------:R-:W-:Y:S02]  /*2150*/  @!P5 IMAD.IADD R11, R11, 0x1, -R22 ;  /* 0x000000010b0bd824 */ /* 0x000fe400078e0a16 */
[----:B------:R-:W-:-:S03]  /*2160*/  @!P5 VIADD R25, R25, 0x1 ;  /* 0x000000011919d836 */ /* 0x000fc60000000000 */
[----:B------:R-:W-:Y:S02]  /*2170*/  ISETP.GE.U32.AND P0, PT, R11, R22, PT ;  /* 0x000000160b00720c */ /* 0x000fe40003f06070 */
[----:B0-----:R-:W-:-:S04]  /*2180*/  ISETP.GE.AND P1, PT, R18, R23, PT ;  /* 0x000000171200720c */ /* 0x001fc80003f26270 */
[----:B------:R-:W-:-:S07]  /*2190*/  ISETP.GT.AND P1, PT, R18, -0x1, !P1 ;  /* 0xffffffff1200780c */ /* 0x000fce0004f24270 */
[----:B------:R-:W-:-:S04]  /*21a0*/  @P0 VIADD R25, R25, 0x1 ;  /* 0x0000000119190836 */ /* 0x000fc80000000000 */
[----:B------:R-:W-:-:S05]  /*21b0*/  IMAD.MOV.U32 R16, RZ, RZ, R25 ;  /* 0x000000ffff107224 */ /* 0x000fca00078e0019 */
[----:B------:R-:W-:Y:S02]  /*21c0*/  @!P6 IADD3 R16, PT, PT, -R16, RZ, RZ ;  /* 0x000000ff1010e210 */ /* 0x000fe40007ffe1ff */
[----:B------:R-:W-:-:S04]  /*21d0*/  @!P4 LOP3.LUT R16, RZ, R20, RZ, 0x33, !PT ;  /* 0x00000014ff10c212 */ /* 0x000fc800078e33ff */
[----:B-1----:R-:W-:-:S04]  /*21e0*/  ISETP.GE.AND P0, PT, R16, R21, PT ;  /* 0x000000151000720c */ /* 0x002fc80003f06270 */
[----:B------:R-:W-:-:S04]  /*21f0*/  ISETP.GT.AND P0, PT, R16, -0x1, !P0 ;  /* 0xffffffff1000780c */ /* 0x000fc80004704270 */
[----:B------:R-:W-:-:S13]  /*2200*/  PLOP3.LUT P0, PT, P0, P1, PT, 0x80, 0x8 ;  /* 0x000000000008781c */ /* 0x000fda0000703070 */
[----:B------:R-:W-:Y:S05]  /*2210*/  @!P0 BRA `(.L_x_77) ;  /* 0x00000000001c8947 */ /* 0x000fea0003800000 */
[----:B------:R-:W0:Y:S01]  /*2220*/  LDC.64 R10, c[0x0][0x380] ;  /* 0x0000e000ff0a7b82 */ /* 0x000e220000000a00 */
[----:B------:R-:W-:-:S04]  /*2230*/  IMAD.IADD R15, R12, 0x1, R13 ;  /* 0x000000010c0f7824 */ /* 0x000fc800078e020d */
[----:B------:R-:W-:-:S04]  /*2240*/  IMAD R15, R15, R21, R16 ;  /* 0x000000150f0f7224 */ /* 0x000fc800078e0210 */
[----:B------:R-:W-:-:S04]  /*2250*/  IMAD R15, R15, R23, R18 ;  /* 0x000000170f0f7224 */ /* 0x000fc800078e0212 */
[----:B0-----:R-:W-:-:S06]  /*2260*/  IMAD.WIDE R10, R15, 0x4, R10 ;  /* 0x000000040f0a7825 */ /* 0x001fcc00078e020a */
[----:B------:R-:W2:Y:S02]  /*2270*/  LDG.E R11, desc[UR10][R10.64] ;  /* 0x0000000a0a0b7981 */ /* 0x000ea4000c1e1900 */
[----:B--2---:R-:W-:-:S07]  /*2280*/  FADD R4, R4, R11 ;  /* 0x0000000b04047221 */ /* 0x004fce0000000000 */
.L_x_77:
[----:B-1----:R-:W-:Y:S05]  /*2290*/  BSYNC.RECONVERGENT B0 ;  /* 0x0000000000007941 */ /* 0x002fea0003800200 */
.L_x_76:
[----:B------:R-:W-:-:S09]  /*22a0*/  UISETP.NE.AND UP0, UPT, UR5, 0x1, UPT ;  /* 0x000000010500788c */ /* 0x000fd2000bf05270 */
[----:B------:R-:W-:Y:S05]  /*22b0*/  BRA.U !UP0, `(.L_x_75) ;  /* 0x00000009087c7547 */ /* 0x000fea000b800000 */
[----:B------:R-:W-:Y:S01]  /*22c0*/  BSSY.RECONVERGENT B0, `(.L_x_78) ;  /* 0x000004e000007945 */ /* 0x000fe20003800200 */
[----:B0-----:R-:W-:-:S03]  /*22d0*/  IMAD R16, R13, R14, R14 ;  /* 0x0000000e0d107224 */ /* 0x001fc600078e020e */
[----:B------:R-:W-:Y:S05]  /*22e0*/  @P2 BRA `(.L_x_79) ;  /* 0x00000004002c2947 */ /* 0x000fea0003800000 */
[----:B------:R-:W0:Y:S01]  /*22f0*/  LDC R15, c[0x0][0x3a8] ;  /* 0x0000ea00ff0f7b82 */ /* 0x000e220000000800 */
[----:B------:R-:W-:-:S04]  /*2300*/  IADD3 R18, PT, PT, R3, UR8, -R16 ;  /* 0x0000000803127c10 */ /* 0x000fc8000fffe810 */
[----:B------:R-:W-:Y:S02]  /*2310*/  IABS R24, R18 ;  /* 0x0000001200187213 */ /* 0x000fe40000000000 */
[----:B------:R-:W-:Y:S02]  /*2320*/  ISETP.GE.AND P3, PT, R18, RZ, PT ;  /* 0x000000ff1200720c */ /* 0x000fe40003f66270 */
[-C--:B0-----:R-:W-:Y:S02]  /*2330*/  IABS R17, R15.reuse ;  /* 0x0000000f00117213 */ /* 0x081fe40000000000 */
[----:B------:R-:W-:Y:S02]  /*2340*/  ISETP.NE.AND P1, PT, R15, RZ, PT ;  /* 0x000000ff0f00720c */ /* 0x000fe40003f25270 */
[----:B------:R-:W0:Y:S01]  /*2350*/  I2F.RP R19, R17 ;  /* 0x0000001100137306 */ /* 0x000e220000209400 */
[----:B------:R-:W-:-:S07]  /*2360*/  LOP3.LUT R20, RZ, R15, RZ, 0x33, !PT ;  /* 0x0000000fff147212 */ /* 0x000fce00078e33ff */
[----:B0-----:R-:W0:Y:S02]  /*2370*/  MUFU.RCP R19, R19 ;  /* 0x0000001300137308 */ /* 0x001e240000001000 */
[----:B0-----:R-:W-:-:S06]  /*2380*/  VIADD R11, R19, 0xffffffe ;  /* 0x0ffffffe130b7836 */ /* 0x001fcc0000000000 */
        /* <DEDUP_REMOVED lines=21> */
[----:B------:R-:W-:Y:S01]  /*24e0*/  ISETP.GE.AND P3, PT, R15, RZ, PT ;  /* 0x000000ff0f00720c */ /* 0x000fe20003f66270 */
[----:B------:R-:W1:Y:S06]  /*24f0*/  LDC R17, c[0x0][0x3b4] ;  /* 0x0000ed00ff117b82 */ /* 0x000e6c0000000800 */
[----:B------:R-:W-:-:S06]  /*2500*/  @P4 IADD3 R19, PT, PT, R19, 0x1, RZ ;  /* 0x0000000113134810 */ /* 0x000fcc0007ffe0ff */
        /* <DEDUP_REMOVED lines=12> */
[----:B------:R-:W-:Y:S02]  /*25d0*/  IABS R25, R9 ;  /* 0x0000000900197213 */ /* 0x000fe40000000000 */
[----:B------:R-:W-:-:S03]  /*25e0*/  LOP3.LUT R11, R9, R22, RZ, 0x3c, !PT ;  /* 0x00000016090b7212 */ /* 0x000fc600078e3cff */
[----:B------:R-:W-:Y:S01]  /*25f0*/  IMAD.HI.U32 R10, R10, R25, RZ ;  /* 0x000000190a0a7227 */ /* 0x000fe200078e00ff */
[----:B------:R-:W-:-:S04]  /*2600*/  ISETP.GE.AND P6, PT, R11, RZ, PT ;  /* 0x000000ff0b00720c */ /* 0x000fc80003fc6270 */
[----:B------:R-:W-:-:S05]  /*2610*/  IADD3 R26, PT, PT, -R10, RZ, RZ ;  /* 0x000000ff0a1a7210 */ /* 0x000fca0007ffe1ff */
[----:B------:R-:W-:-:S05]  /*2620*/  IMAD R26, R21, R26, R25 ;  /* 0x0000001a151a7224 */ /* 0x000fca00078e0219 */
[----:B------:R-:W-:-:S13]  /*2630*/  ISETP.GT.U32.AND P5, PT, R21, R26, PT ;  /* 0x0000001a1500720c */ /* 0x000fda0003fa4070 */
[----:B------:R-:W-:Y:S02]  /*2640*/  @!P5 IMAD.IADD R26, R26, 0x1, -R21 ;  /* 0x000000011a1ad824 */ /* 0x000fe400078e0a15 */
[----:B------:R-:W-:-:S03]  /*2650*/  @!P5 VIADD R10, R10, 0x1 ;  /* 0x000000010a0ad836 */ /* 0x000fc60000000000 */
[----:B------:R-:W-:Y:S02]  /*2660*/  ISETP.GE.U32.AND P0, PT, R26, R21, PT ;  /* 0x000000151a00720c */ /* 0x000fe40003f06070 */
[----:B------:R-:W0:Y:S11]  /*2670*/  LDC R21, c[0x0][0x3b8] ;  /* 0x0000ee00ff157b82 */ /* 0x000e360000000800 */
[----:B------:R-:W-:-:S04]  /*2680*/  @P0 VIADD R10, R10, 0x1 ;  /* 0x000000010a0a0836 */ /* 0x000fc80000000000 */
[----:B------:R-:W-:-:S05]  /*2690*/  IMAD.MOV.U32 R18, RZ, RZ, R10 ;  /* 0x000000ffff127224 */ /* 0x000fca00078e000a */
[----:B------:R-:W-:Y:S02]  /*26a0*/  @!P6 IADD3 R18, PT, PT, -R18, RZ, RZ ;  /* 0x000000ff1212e210 */ /* 0x000fe40007ffe1ff */
[----:B------:R-:W-:Y:S02]  /*26b0*/  @!P4 LOP3.LUT R18, RZ, R22, RZ, 0x33, !PT ;  /* 0x00000016ff12c212 */ /* 0x000fe400078e33ff */
[----:B0-----:R-:W-:Y:S02]  /*26c0*/  ISETP.GE.AND P1, PT, R20, R21, PT ;  /* 0x000000151400720c */ /* 0x001fe40003f26270 */
[----:B-1----:R-:W-:Y:S02]  /*26d0*/  ISETP.GE.AND P0, PT, R18, R17, PT ;  /* 0x000000111200720c */ /* 0x002fe40003f06270 */
[----:B------:R-:W-:Y:S02]  /*26e0*/  ISETP.GT.AND P1, PT, R20, -0x1, !P1 ;  /* 0xffffffff1400780c */ /* 0x000fe40004f24270 */
[----:B------:R-:W-:-:S04]  /*26f0*/  ISETP.GT.AND P0, PT, R18, -0x1, !P0 ;  /* 0xffffffff1200780c */ /* 0x000fc80004704270 */
[----:B------:R-:W-:-:S13]  /*2700*/  PLOP3.LUT P0, PT, P0, P1, PT, 0x80, 0x8 ;  /* 0x000000000008781c */ /* 0x000fda0000703070 */
[----:B------:R-:W-:Y:S05]  /*2710*/  @!P0 BRA `(.L_x_79) ;  /* 0x0000000000208947 */ /* 0x000fea0003800000 */
[----:B------:R-:W0:Y:S01]  /*2720*/  LDC.64 R10, c[0x0][0x380] ;  /* 0x0000e000ff0a7b82 */ /* 0x000e220000000a00 */
[----:B------:R-:W-:-:S04]  /*2730*/  IMAD.IADD R22, R12, 0x1, R13 ;  /* 0x000000010c167824 */ /* 0x000fc800078e020d */
[----:B------:R-:W-:-:S04]  /*2740*/  IMAD R15, R22, R17, R17 ;  /* 0x00000011160f7224 */ /* 0x000fc800078e0211 */
[----:B------:R-:W-:-:S04]  /*2750*/  IMAD.IADD R15, R18, 0x1, R15 ;  /* 0x00000001120f7824 */ /* 0x000fc800078e020f */
[----:B------:R-:W-:-:S04]  /*2760*/  IMAD R15, R15, R21, R20 ;  /* 0x000000150f0f7224 */ /* 0x000fc800078e0214 */
[----:B0-----:R-:W-:-:S06]  /*2770*/  IMAD.WIDE R10, R15, 0x4, R10 ;  /* 0x000000040f0a7825 */ /* 0x001fcc00078e020a */
[----:B------:R-:W2:Y:S02]  /*2780*/  LDG.E R11, desc[UR10][R10.64] ;  /* 0x0000000a0a0b7981 */ /* 0x000ea4000c1e1900 */
[----:B--2---:R-:W-:-:S07]  /*2790*/  FADD R4, R4, R11 ;  /* 0x0000000b04047221 */ /* 0x004fce0000000000 */
.L_x_79:
[----:B------:R-:W-:Y:S05]  /*27a0*/  BSYNC.RECONVERGENT B0 ;  /* 0x0000000000007941 */ /* 0x000fea0003800200 */
.L_x_78:
[----:B------:R-:W-:-:S09]  /*27b0*/  UISETP.NE.AND UP0, UPT, UR5, 0x2, UPT ;  /* 0x000000020500788c */ /* 0x000fd2000bf05270 */
[----:B------:R-:W-:Y:S05]  /*27c0*/  BRA.U !UP0, `(.L_x_75) ;  /* 0x0000000508387547 */ /* 0x000fea000b800000 */
[----:B------:R-:W-:Y:S01]  /*27d0*/  IADD3 R14, PT, PT, R3, -R14, -R16 ;  /* 0x8000000e030e7210 */ /* 0x000fe20007ffe810 */
[----:B------:R-:W-:Y:S04]  /*27e0*/  BSSY.RECONVERGENT B0, `(.L_x_75) ;  /* 0x000004c000007945 */ /* 0x000fe80003800200 */
[----:B------:R-:W-:Y:S01]  /*27f0*/  VIADD R14, R14, UR8 ;  /* 0x000000080e0e7c36 */ /* 0x000fe20008000000 */
[----:B------:R-:W-:Y:S06]  /*2800*/  @P2 BRA `(.L_x_80) ;  /* 0x0000000400242947 */ /* 0x000fec0003800000 */
[----:B------:R-:W0:Y:S01]  /*2810*/  LDC R15, c[0x0][0x3a8] ;  /* 0x0000ea00ff0f7b82 */ /* 0x000e220000000800 */
[----:B------:R-:W-:Y:S01]  /*2820*/  IMAD.MOV.U32 R10, RZ, RZ, RZ ;  /* 0x000000ffff0a7224 */ /* 0x000fe200078e00ff */
[----:B------:R-:W-:Y:S02]  /*2830*/  IABS R19, R14 ;  /* 0x0000000e00137213 */ /* 0x000fe40000000000 */
[----:B------:R-:W-:Y:S02]  /*2840*/  ISETP.GE.AND P2, PT, R14, RZ, PT ;  /* 0x000000ff0e00720c */ /* 0x000fe40003f46270 */
[----:B0-----:R-:W-:-:S04]  /*2850*/  IABS R16, R15 ;  /* 0x0000000f00107213 */ /* 0x001fc80000000000 */
[----:B------:R-:W0:Y:S08]  /*2860*/  I2F.RP R18, R16 ;  /* 0x0000001000127306 */ /* 0x000e300000209400 */
[----:B0-----:R-:W0:Y:S02]  /*2870*/  MUFU.RCP R18, R18 ;  /* 0x0000001200127308 */ /* 0x001e240000001000 */
[----:B0-----:R-:W-:-:S02]  /*2880*/  IADD3 R11, PT, PT, R18, 0xffffffe, RZ ;  /* 0x0ffffffe120b7810 */ /* 0x001fc40007ffe0ff */
[----:B------:R-:W-:-:S04]  /*2890*/  LOP3.LUT R18, RZ, R15, RZ, 0x33, !PT ;  /* 0x0000000fff127212 */ /* 0x000fc800078e33ff */
[----:B------:R-:W0:Y:S02]  /*28a0*/  F2I.FTZ.U32.TRUNC.NTZ R11, R11 ;  /* 0x0000000b000b7305 */ /* 0x000e24000021f000 */
[----:B0-----:R-:W-:-:S04]  /*28b0*/  IMAD.MOV R17, RZ, RZ, -R11 ;  /* 0x000000ffff117224 */ /* 0x001fc800078e0a0b */
[----:B------:R-:W-:-:S04]  /*28c0*/  IMAD R17, R17, R16, RZ ;  /* 0x0000001011117224 */ /* 0x000fc800078e02ff */
[----:B------:R-:W-:-:S06]  /*28d0*/  IMAD.HI.U32 R10, R11, R17, R10 ;  /* 0x000000110b0a7227 */ /* 0x000fcc00078e000a */
[----:B------:R-:W-:-:S04]  /*28e0*/  IMAD.HI.U32 R17, R10, R19, RZ ;  /* 0x000000130a117227 */ /* 0x000fc800078e00ff */
[----:B------:R-:W-:-:S04]  /*28f0*/  IMAD.MOV R10, RZ, RZ, -R17 ;  /* 0x000000ffff0a7224 */ /* 0x000fc800078e0a11 */
[----:B------:R-:W-:-:S05]  /*2900*/  IMAD R19, R16, R10, R19 ;  /* 0x0000000a10137224 */ /* 0x000fca00078e0213 */
[----:B------:R-:W-:-:S13]  /*2910*/  ISETP.GT.U32.AND P0, PT, R16, R19, PT ;  /* 0x000000131000720c */ /* 0x000fda0003f04070 */
[----:B------:R-:W-:-:S04]  /*2920*/  @!P0 IADD3 R19, PT, PT, R19, -R16, RZ ;  /* 0x8000001013138210 */ /* 0x000fc80007ffe0ff */
[----:B------:R-:W-:Y:S01]  /*2930*/  ISETP.GT.U32.AND P1, PT, R16, R19, PT ;  /* 0x000000131000720c */ /* 0x000fe20003f24070 */
[----:B------:R-:W-:-:S05]  /*2940*/  IMAD.IADD R10, R19, 0x1, -R16 ;  /* 0x00000001130a7824 */ /* 0x000fca00078e0a10 */
[----:B------:R-:W-:Y:S02]  /*2950*/  SEL R11, R10, R19, !P1 ;  /* 0x000000130a0b7207 */ /* 0x000fe40004800000 */
[----:B------:R-:W-:-:S03]  /*2960*/  ISETP.NE.AND P1, PT, R15, RZ, PT ;  /* 0x000000ff0f00720c */ /* 0x000fc60003f25270 */
        /* <DEDUP_REMOVED lines=8> */
[----:B------:R-:W-:Y:S01]  /*29f0*/  ISETP.GE.AND P2, PT, R14, RZ, PT ;  /* 0x000000ff0e00720c */ /* 0x000fe20003f46270 */
[----:B------:R-:W1:Y:S06]  /*2a00*/  LDC R16, c[0x0][0x3b4] ;  /* 0x0000ed00ff107b82 */ /* 0x000e6c0000000800 */
[----:B------:R-:W-:-:S06]  /*2a10*/  @P4 VIADD R17, R17, 0x1 ;  /* 0x0000000111114836 */ /* 0x000fcc0000000000 */
[----:B------:R-:W-:Y:S01]  /*2a20*/  @!P2 IMAD.MOV R17, RZ, RZ, -R17 ;  /* 0x000000ffff11a224 */ /* 0x000fe200078e0a11 */
[----:B0-----:R-:W-:Y:S02]  /*2a30*/  IABS R21, R20 ;  /* 0x0000001400157213 */ /* 0x001fe40000000000 */
[----:B------:R-:W-:Y:S02]  /*2a40*/  ISETP.NE.AND P4, PT, R20, RZ, PT ;  /* 0x000000ff1400720c */ /* 0x000fe40003f85270 */
[----:B------:R-:W0:Y:S01]  /*2a50*/  I2F.RP R22, R21 ;  /* 0x0000001500167306 */ /* 0x000e220000209400 */
[----:B------:R-:W-:-:S07]  /*2a60*/  SEL R17, R18, R17, !P1 ;  /* 0x0000001112117207 */ /* 0x000fce0004800000 */
[----:B0-----:R-:W0:Y:S02]  /*2a70*/  MUFU.RCP R22, R22 ;  /* 0x0000001600167308 */ /* 0x001e240000001000 */
[----:B0-----:R-:W-:Y:S02]  /*2a80*/  VIADD R10, R22, 0xffffffe ;  /* 0x0ffffffe160a7836 */ /* 0x001fe40000000000 */
[----:B------:R-:W0:Y:S04]  /*2a90*/  LDC R22, c[0x0][0x3b8] ;  /* 0x0000ee00ff167b82 */ /* 0x000e280000000800 */
[----:B------:R2:W3:Y:S02]  /*2aa0*/  F2I.FTZ.U32.TRUNC.NTZ R11, R10 ;  /* 0x0000000a000b7305 */ /* 0x0004e4000021f000 */
[----:B--2---:R-:W-:Y:S01]  /*2ab0*/  IMAD.MOV.U32 R10, RZ, RZ, RZ ;  /* 0x000000ffff0a7224 */ /* 0x004fe200078e00ff */
[----:B---3--:R-:W-:-:S05]  /*2ac0*/  IADD3 R24, PT, PT, RZ, -R11, RZ ;  /* 0x8000000bff187210 */ /* 0x008fca0007ffe0ff */
[----:B------:R-:W-:Y:S01]  /*2ad0*/  IMAD R23, R24, R21, RZ ;  /* 0x0000001518177224 */ /* 0x000fe200078e02ff */
[----:B------:R-:W-:Y:S02]  /*2ae0*/  IABS R24, R9 ;  /* 0x0000000900187213 */ /* 0x000fe40000000000 */
[----:B------:R-:W-:Y:S01]  /*2af0*/  LOP3.LUT R9, R9, R20, RZ, 0x3c, !PT ;  /* 0x0000001409097212 */ /* 0x000fe200078e3cff */
[----:B------:R-:W-:Y:S01]  /*2b00*/  IMAD.HI.U32 R23, R11, R23, R10 ;  /* 0x000000170b177227 */ /* 0x000fe200078e000a */
[----:B0-----:R-:W-:Y:S02]  /*2b10*/  ISETP.GE.AND P1, PT, R17, R22, PT ;  /* 0x000000161100720c */ /* 0x001fe40003f26270 */
[----:B------:R-:W-:Y:S02]  /*2b20*/  ISETP.GE.AND P0, PT, R9, RZ, PT ;  /* 0x000000ff0900720c */ /* 0x000fe40003f06270 */
[----:B------:R-:W-:Y:S01]  /*2b30*/  ISETP.GT.AND P1, PT, R17, -0x1, !P1 ;  /* 0xffffffff1100780c */ /* 0x000fe20004f24270 */
[----:B------:R-:W-:-:S04]  /*2b40*/  IMAD.HI.U32 R23, R23, R24, RZ ;  /* 0x0000001817177227 */ /* 0x000fc800078e00ff */
[----:B------:R-:W-:-:S04]  /*2b50*/  IMAD.MOV R11, RZ, RZ, -R23 ;  /* 0x000000ffff0b7224 */ /* 0x000fc800078e0a17 */
[----:B------:R-:W-:-:S05]  /*2b60*/  IMAD R24, R21, R11, R24 ;  /* 0x0000000b15187224 */ /* 0x000fca00078e0218 */
[----:B------:R-:W-:-:S13]  /*2b70*/  ISETP.GT.U32.AND P5, PT, R21, R24, PT ;  /* 0x000000181500720c */ /* 0x000fda0003fa4070 */
[----:B------:R-:W-:Y:S02]  /*2b80*/  @!P5 IMAD.IADD R24, R24, 0x1, -R21 ;  /* 0x000000011818d824 */ /* 0x000fe400078e0a15 */
[----:B------:R-:W-:-:S03]  /*2b90*/  @!P5 VIADD R23, R23, 0x1 ;  /* 0x000000011717d836 */ /* 0x000fc60000000000 */
[----:B------:R-:W-:-:S13]  /*2ba0*/  ISETP.GE.U32.AND P3, PT, R24, R21, PT ;  /* 0x000000151800720c */ /* 0x000fda0003f66070 */
[----:B------:R-:W-:-:S05]  /*2bb0*/  @P3 VIADD R23, R23, 0x1 ;  /* 0x0000000117173836 */ /* 0x000fca0000000000 */
[----:B------:R-:W-:-:S05]  /*2bc0*/  MOV R9, R23 ;  /* 0x0000001700097202 */ /* 0x000fca0000000f00 */
[----:B------:R-:W-:Y:S01]  /*2bd0*/  @!P0 IMAD.MOV R9, RZ, RZ, -R9 ;  /* 0x000000ffff098224 */ /* 0x000fe200078e0a09 */
[----:B------:R-:W-:-:S04]  /*2be0*/  @!P4 LOP3.LUT R9, RZ, R20, RZ, 0x33, !PT ;  /* 0x00000014ff09c212 */ /* 0x000fc800078e33ff */
[----:B-1----:R-:W-:-:S04]  /*2bf0*/  ISETP.GE.AND P0, PT, R9, R16, PT ;  /* 0x000000100900720c */ /* 0x002fc80003f06270 */
[----:B------:R-:W-:-:S04]  /*2c00*/  ISETP.GT.AND P0, PT, R9, -0x1, !P0 ;  /* 0xffffffff0900780c */ /* 0x000fc80004704270 */
[----:B------:R-:W-:-:S13]  /*2c10*/  PLOP3.LUT P0, PT, P0, P1, PT, 0x80, 0x8 ;  /* 0x000000000008781c */ /* 0x000fda0000703070 */
[----:B------:R-:W-:Y:S05]  /*2c20*/  @!P0 BRA `(.L_x_80) ;  /* 0x00000000001c8947 */ /* 0x000fea0003800000 */
[----:B------:R-:W0:Y:S01]  /*2c30*/  LDC.64 R10, c[0x0][0x380] ;  /* 0x0000e000ff0a7b82 */ /* 0x000e220000000a00 */
[----:B------:R-:W-:-:S05]  /*2c40*/  IADD3 R12, PT, PT, R13, 0x2, R12 ;  /* 0x000000020d0c7810 */ /* 0x000fca0007ffe00c */
[----:B------:R-:W-:-:S04]  /*2c50*/  IMAD R12, R12, R16, R9 ;  /* 0x000000100c0c7224 */ /* 0x000fc800078e0209 */
[----:B------:R-:W-:-:S04]  /*2c60*/  IMAD R9, R12, R22, R17 ;  /* 0x000000160c097224 */ /* 0x000fc800078e0211 */
[----:B0-----:R-:W-:-:S06]  /*2c70*/  IMAD.WIDE R10, R9, 0x4, R10 ;  /* 0x00000004090a7825 */ /* 0x001fcc00078e020a */
[----:B------:R-:W2:Y:S02]  /*2c80*/  LDG.E R11, desc[UR10][R10.64] ;  /* 0x0000000a0a0b7981 */ /* 0x000ea4000c1e1900 */
[----:B--2---:R-:W-:-:S07]  /*2c90*/  FADD R4, R4, R11 ;  /* 0x0000000b04047221 */ /* 0x004fce0000000000 */
.L_x_80:
[----:B------:R-:W-:Y:S05]  /*2ca0*/  BSYNC.RECONVERGENT B0 ;  /* 0x0000000000007941 */ /* 0x000fea0003800200 */
.L_x_75:
[----:B------:R-:W1:Y:S01]  /*2cb0*/  LDCU UR8, c[0x0][0x394] ;  /* 0x00007280ff0877ac */ /* 0x000e620008000800 */
[----:B------:R-:W-:-:S04]  /*2cc0*/  UIADD3 UR4, UPT, UPT, UR4, 0x1, URZ ;  /* 0x0000000104047890 */ /* 0x000fc8000fffe0ff */
[----:B-1----:R-:W-:-:S09]  /*2cd0*/  UISETP.NE.AND UP0, UPT, UR4, UR8, UPT ;  /* 0x000000080400728c */ /* 0x002fd2000bf05270 */
[----:B------:R-:W-:Y:S05]  /*2ce0*/  BRA.U UP0, `(.L_x_81) ;  /* 0xffffffd900747547 */ /* 0x000fea000b83ffff */
.L_x_64:
[----:B------:R-:W1:Y:S02]  /*2cf0*/  LDC.64 R2, c[0x0][0x3c0] ;  /* 0x0000f000ff027b82 */ /* 0x000e640000000a00 */
[----:B-1----:R-:W-:-:S05]  /*2d00*/  IMAD.WIDE R2, R0, 0x4, R2 ;  /* 0x0000000400027825 */ /* 0x002fca00078e0202 */
[----:B------:R-:W-:Y:S01]  /*2d10*/  STG.E desc[UR10][R2.64], R4 ;  /* 0x0000000402007986 */ /* 0x000fe2000c10190a */
[----:B------:R-:W-:Y:S05]  /*2d20*/  EXIT ;  /* 0x000000000000794d */ /* 0x000fea0003800000 */
.L_x_82:
        /* <DEDUP_REMOVED lines=13> */
.L_x_97:


//--------------------- .text._Z13im2col_kernelPKfiiiiiiiiiiiiiPf --------------------------
	.section	.text._Z13im2col_kernelPKfiiiiiiiiiiiiiPf,"ax",@progbits
	.align	128
        .global         _Z13im2col_kernelPKfiiiiiiiiiiiiiPf
        .type           _Z13im2col_kernelPKfiiiiiiiiiiiiiPf,@function
        .size           _Z13im2col_kernelPKfiiiiiiiiiiiiiPf,(.L_x_98 - _Z13im2col_kernelPKfiiiiiiiiiiiiiPf)
        .other          _Z13im2col_kernelPKfiiiiiiiiiiiiiPf,@"STO_CUDA_ENTRY STV_DEFAULT"
_Z13im2col_kernelPKfiiiiiiiiiiiiiPf:
.text._Z13im2col_kernelPKfiiiiiiiiiiiiiPf:
[----:B------:R-:W-:Y:S08]  /*0000*/  LDC R1, c[0x0][0x37c] ;  /* 0x0000df00ff017b82 */ /* 0x000ff00000000800 */
[----:B------:R-:W0:Y:S01]  /*0010*/  LDC R2, c[0x0][0x388] ;  /* 0x0000e200ff027b82 */ /* 0x000e220000000800 */
[----:B------:R-:W1:Y:S01]  /*0020*/  S2R R9, SR_TID.X ;  /* 0x0000000000097919 */ /* 0x000e620000002100 */
[----:B------:R-:W0:Y:S06]  /*0030*/  LDCU UR5, c[0x0][0x394] ;  /* 0x00007280ff0577ac */ /* 0x000e2c0008000800 */
[----:B------:R-:W2:Y:S08]  /*0040*/  LDC R4, c[0x0][0x398] ;  /* 0x0000e600ff047b82 */ /* 0x000eb00000000800 */
[----:B------:R-:W3:Y:S08]  /*0050*/  LDC R3, c[0x0][0x3b4] ;  /* 0x0000ed00ff037b82 */ /* 0x000ef00000000800 */
[----:B------:R-:W1:Y:S01]  /*0060*/  S2UR UR4, SR_CTAID.X ;  /* 0x00000000000479c3 */ /* 0x000e620000002500 */
[----:B0-----:R-:W-:-:S07]  /*0070*/  IMAD R7, R2, UR5, RZ ;  /* 0x0000000502077c24 */ /* 0x001fce000f8e02ff */
[----:B------:R-:W1:Y:S01]  /*0080*/  LDC R8, c[0x0][0x360] ;  /* 0x0000d800ff087b82 */ /* 0x000e620000000800 */
[----:B--2---:R-:W-:-:S07]  /*0090*/  IMAD R0, R7, R4, RZ ;  /* 0x0000000407007224 */ /* 0x004fce00078e02ff */
[----:B------:R-:W0:Y:S01]  /*00a0*/  LDC R5, c[0x0][0x3b8] ;  /* 0x0000ee00ff057b82 */ /* 0x000e220000000800 */
[----:B---3--:R-:W-:Y:S02]  /*00b0*/  IMAD R6, R0, R3, RZ ;  /* 0x0000000300067224 */ /* 0x008fe400078e02ff */
[----:B-1----:R-:W-:Y:S02]  /*00c0*/  IMAD R0, R8, UR4, R9 ;  /* 0x0000000408007c24 */ /* 0x002fe4000f8e0209 */
[----:B0-----:R-:W-:-:S05]  /*00d0*/  IMAD R7, R6, R5, RZ ;  /* 0x0000000506077224 */ /* 0x001fca00078e02ff */
[----:B------:R-:W-:-:S13]  /*00e0*/  ISETP.GE.AND P0, PT, R0, R7, PT ;  /* 0x000000070000720c */ /* 0x000fda0003f06270 */
[----:B------:R-:W-:Y:S05]  /*00f0*/  @P0 EXIT ;  /* 0x000000000000094d */ /* 0x000fea0003800000 */
[----:B------:R-:W-:Y:S01]  /*0100*/  IABS R12, R5 ;  /* 0x00000005000c7213 */ /* 0x000fe20000000000 */
[----:B------:R-:W0:Y:S01]  /*0110*/  LDCU.64 UR4, c[0x0][0x3a0] ;  /* 0x00007400ff0477ac */ /* 0x000e220008000a00 */
[----:B------:R-:W-:Y:S02]  /*0120*/  IABS R10, R0 ;  /* 0x00000000000a7213 */ /* 0x000fe40000000000 */
[----:B------:R-:W1:Y:S01]  /*0130*/  I2F.RP R8, R12 ;  /* 0x0000000c00087306 */ /* 0x000e620000209400 */
[----:B------:R-:W2:Y:S01]  /*0140*/  LDCU UR6, c[0x0][0x3ac] ;  /* 0x00007580ff0677ac */ /* 0x000ea20008000800 */
[----:B------:R-:W3:Y:S01]  /*0150*/  LDCU UR7, c[0x0][0x3b0] ;  /* 0x00007600ff0777ac */ /* 0x000ee20008000800 */
[----:B------:R-:W4:Y:S01]  /*0160*/  LDCU UR8, c[0x0][0x38c] ;  /* 0x00007180ff0877ac */ /* 0x000f220008000800 */
[----:B------:R-:W5:Y:S04]  /*0170*/  LDCU UR9, c[0x0][0x390] ;  /* 0x00007200ff0977ac */ /* 0x000f680008000800 */
[----:B-1----:R-:W1:Y:S02]  /*0180*/  MUFU.RCP R8, R8 ;  /* 0x0000000800087308 */ /* 0x002e640000001000 */
[----:B-1----:R-:W-:Y:S01]  /*0190*/  VIADD R6, R8, 0xffffffe ;  /* 0x0ffffffe08067836 */ /* 0x002fe20000000000 */
[----:B------:R-:W-:-:S05]  /*01a0*/  IABS R8, R3 ;  /* 0x0000000300087213 */ /* 0x000fca0000000000 */
[----:B------:R1:W0:Y:S02]  /*01b0*/  F2I.FTZ.U32.TRUNC.NTZ R7, R6 ;  /* 0x0000000600077305 */ /* 0x000224000021f000 */
[----:B-1----:R-:W-:Y:S02]  /*01c0*/  HFMA2 R6, -RZ, RZ, 0, 0 ;  /* 0x00000000ff067431 */ /* 0x002fe400000001ff */
[----:B0-----:R-:W-:-:S04]  /*01d0*/  IMAD.MOV R9, RZ, RZ, -R7 ;  /* 0x000000ffff097224 */ /* 0x001fc800078e0a07 */
[----:B------:R-:W-:-:S04]  /*01e0*/  IMAD R9, R9, R12, RZ ;  /* 0x0000000c09097224 */ /* 0x000fc800078e02ff */
[----:B------:R-:W-:Y:S02]  /*01f0*/  IMAD.HI.U32 R7, R7, R9, R6 ;  /* 0x0000000907077227 */ /* 0x000fe400078e0006 */
[----:B------:R-:W0:Y:S04]  /*0200*/  I2F.RP R9, R8 ;  /* 0x0000000800097306 */ /* 0x000e280000209400 */
[----:B------:R-:W-:-:S04]  /*0210*/  IMAD.HI.U32 R6, R7, R10, RZ ;  /* 0x0000000a07067227 */ /* 0x000fc800078e00ff */
[----:B------:R-:W-:-:S04]  /*0220*/  IMAD.MOV R7, RZ, RZ, -R6 ;  /* 0x000000ffff077224 */ /* 0x000fc800078e0a06 */
[C---:B------:R-:W-:Y:S01]  /*0230*/  IMAD R7, R12.reuse, R7, R10 ;  /* 0x000000070c077224 */ /* 0x040fe200078e020a */
[----:B0-----:R-:W0:Y:S04]  /*0240*/  MUFU.RCP R9, R9 ;  /* 0x0000000900097308 */ /* 0x001e280000001000 */
[----:B------:R-:W-:-:S13]  /*0250*/  ISETP.GT.U32.AND P1, PT, R12, R7, PT ;  /* 0x000000070c00720c */ /* 0x000fda0003f24070 */
[----:B------:R-:W-:Y:S01]  /*0260*/  @!P1 IMAD.IADD R7, R7, 0x1, -R12 ;  /* 0x0000000107079824 */ /* 0x000fe200078e0a0c */
[----:B0-----:R-:W-:Y:S01]  /*0270*/  IADD3 R10, PT, PT, R9, 0xffffffe, RZ ;  /* 0x0ffffffe090a7810 */ /* 0x001fe20007ffe0ff */
[----:B------:R-:W-:Y:S01]  /*0280*/  @!P1 VIADD R6, R6, 0x1 ;  /* 0x0000000106069836 */ /* 0x000fe20000000000 */
[----:B------:R-:W-:Y:S02]  /*0290*/  ISETP.NE.AND P1, PT, R5, RZ, PT ;  /* 0x000000ff0500720c */ /* 0x000fe40003f25270 */
[----:B------:R-:W-:Y:S01]  /*02a0*/  ISETP.GE.U32.AND P0, PT, R7, R12, PT ;  /* 0x0000000c0700720c */ /* 0x000fe20003f06070 */
[----:B------:R0:W1:Y:S01]  /*02b0*/  F2I.FTZ.U32.TRUNC.NTZ R11, R10 ;  /* 0x0000000a000b7305 */ /* 0x000062000021f000 */
[----:B------:R-:W-:-:S04]  /*02c0*/  LOP3.LUT R7, R0, R5, RZ, 0x3c, !PT ;  /* 0x0000000500077212 */ /* 0x000fc800078e3cff */
[----:B------:R-:W-:Y:S02]  /*02d0*/  ISETP.GE.AND P2, PT, R7, RZ, PT ;  /* 0x000000ff0700720c */ /* 0x000fe40003f46270 */
[----:B------:R-:W-:Y:S01]  /*02e0*/  IABS R7, R2 ;  /* 0x0000000200077213 */ /* 0x000fe20000000000 */
[----:B0-----:R-:W-:-:S04]  /*02f0*/  IMAD.MOV.U32 R10, RZ, RZ, RZ ;  /* 0x000000ffff0a7224 */ /* 0x001fc800078e00ff */
[----:B------:R-:W-:Y:S01]  /*0300*/  @P0 IADD3 R6, PT, PT, R6, 0x1, RZ ;  /* 0x0000000106060810 */ /* 0x000fe20007ffe0ff */
[----:B-1----:R-:W-:-:S05]  /*0310*/  IMAD.MOV R9, RZ, RZ, -R11 ;  /* 0x000000ffff097224 */ /* 0x002fca00078e0a0b */
[----:B------:R-:W-:Y:S01]  /*0320*/  @!P2 IADD3 R6, PT, PT, -R6, RZ, RZ ;  /* 0x000000ff0606a210 */ /* 0x000fe20007ffe1ff */
[----:B------:R-:W-:Y:S01]  /*0330*/  IMAD R9, R9, R8, RZ ;  /* 0x0000000809097224 */ /* 0x000fe200078e02ff */
[----:B------:R-:W-:-:S03]  /*0340*/  @!P1 LOP3.LUT R6, RZ, R5, RZ, 0x33, !PT ;  /* 0x00000005ff069212 */ /* 0x000fc600078e33ff */
[----:B------:R-:W-:Y:S01]  /*0350*/  IMAD.HI.U32 R10, R11, R9, R10 ;  /* 0x000000090b0a7227 */ /* 0x000fe200078e000a */
[----:B------:R-:W-:-:S04]  /*0360*/  IABS R12, R6 ;  /* 0x00000006000c7213 */ /* 0x000fc80000000000 */
[----:B------:R-:W-:Y:S02]  /*0370*/  MOV R11, R12 ;  /* 0x0000000c000b7202 */ /* 0x000fe40000000f00 */
[----:B------:R-:W0:Y:S03]  /*0380*/  I2F.RP R12, R7 ;  /* 0x00000007000c7306 */ /* 0x000e260000209400 */
[----:B------:R-:W-:-:S04]  /*0390*/  IMAD.HI.U32 R9, R10, R11, RZ ;  /* 0x0000000b0a097227 */ /* 0x000fc800078e00ff */
[----:B------:R-:W-:-:S04]  /*03a0*/  IMAD.MOV R10, RZ, RZ, -R9 ;  /* 0x000000ffff0a7224 */ /* 0x000fc800078e0a09 */
[C---:B------:R-:W-:Y:S01]  /*03b0*/  IMAD R11, R8.reuse, R10, R11 ;  /* 0x0000000a080b7224 */ /* 0x040fe200078e020b */
[----:B0-----:R-:W0:Y:S04]  /*03c0*/  MUFU.RCP R12, R12 ;  /* 0x0000000c000c7308 */ /* 0x001e280000001000 */
[----:B------:R-:W-:-:S13]  /*03d0*/  ISETP.GT.U32.AND P1, PT, R8, R11, PT ;  /* 0x0000000b0800720c */ /* 0x000fda0003f24070 */
[-C--:B------:R-:W-:Y:S02]  /*03e0*/  @!P1 IADD3 R11, PT, PT, R11, -R8.reuse, RZ ;  /* 0x800000080b0b9210 */ /* 0x080fe40007ffe0ff */
[----:B------:R-:W-:Y:S01]  /*03f0*/  @!P1 IADD3 R9, PT, PT, R9, 0x1, RZ ;  /* 0x0000000109099810 */ /* 0x000fe20007ffe0ff */
[----:B0-----:R-:W-:Y:S01]  /*0400*/  VIADD R10, R12, 0xffffffe ;  /* 0x0ffffffe0c0a7836 */ /* 0x001fe20000000000 */
[----:B------:R-:W-:Y:S02]  /*0410*/  ISETP.GE.U32.AND P0, PT, R11, R8, PT ;  /* 0x000000080b00720c */ /* 0x000fe40003f06070 */
[----:B------:R-:W-:Y:S01]  /*0420*/  LOP3.LUT R8, R6, R3, RZ, 0x3c, !PT ;  /* 0x0000000306087212 */ /* 0x000fe200078e3cff */
[----:B------:R0:W1:Y:S01]  /*0430*/  F2I.FTZ.U32.TRUNC.NTZ R11, R10 ;  /* 0x0000000a000b7305 */ /* 0x000062000021f000 */
[----:B------:R-:W-:Y:S02]  /*0440*/  ISETP.NE.AND P1, PT, R3, RZ, PT ;  /* 0x000000ff0300720c */ /* 0x000fe40003f25270 */
[----:B------:R-:W-:-:S02]  /*0450*/  ISETP.GE.AND P2, PT, R8, RZ, PT ;  /* 0x000000ff0800720c */ /* 0x000fc40003f46270 */
[----:B0-----:R-:W-:-:S05]  /*0460*/  IABS R10, R4 ;  /* 0x00000004000a7213 */ /* 0x001fca0000000000 */
[----:B------:R-:W-:Y:S01]  /*0470*/  @P0 VIADD R9, R9, 0x1 ;  /* 0x0000000109090836 */ /* 0x000fe20000000000 */
[----:B-1----:R-:W-:-:S05]  /*0480*/  IADD3 R8, PT, PT, RZ, -R11, RZ ;  /* 0x8000000bff087210 */ /* 0x002fca0007ffe0ff */
[----:B------:R-:W-:Y:S01]  /*0490*/  @!P2 IMAD.MOV R9, RZ, RZ, -R9 ;  /* 0x000000ffff09a224 */ /* 0x000fe200078e0a09 */
[----:B------:R-:W-:Y:S01]  /*04a0*/  @!P1 LOP3.LUT R9, RZ, R3, RZ, 0x33, !PT ;  /* 0x00000003ff099212 */ /* 0x000fe200078e33ff */
[----:B------:R-:W-:Y:S01]  /*04b0*/  IMAD R13, R8, R7, RZ ;  /* 0x00000007080d7224 */ /* 0x000fe200078e02ff */
[----:B------:R-:W-:Y:S01]  /*04c0*/  MOV R8, R10 ;  /* 0x0000000a00087202 */ /* 0x000fe20000000f00 */
[----:B------:R-:W-:Y:S01]  /*04d0*/  IMAD.MOV.U32 R10, RZ, RZ, RZ ;  /* 0x000000ffff0a7224 */ /* 0x000fe200078e00ff */
[----:B------:R-:W-:-:S03]  /*04e0*/  IABS R12, R9 ;  /* 0x00000009000c7213 */ /* 0x000fc60000000000 */
[----:B------:R-:W-:Y:S02]  /*04f0*/  IMAD.HI.U32 R10, R11, R13, R10 ;  /* 0x0000000d0b0a7227 */ /* 0x000fe400078e000a */
[----:B------:R-:W0:Y:S04]  /*0500*/  I2F.RP R13, R8 ;  /* 0x00000008000d7306 */ /* 0x000e280000209400 */
[----:B------:R-:W-:-:S05]  /*0510*/  IMAD.HI.U32 R10, R10, R12, RZ ;  /* 0x0000000c0a0a7227 */ /* 0x000fca00078e00ff */
[----:B------:R-:W-:-:S05]  /*0520*/  IADD3 R11, PT, PT, -R10, RZ, RZ ;  /* 0x000000ff0a0b7210 */ /* 0x000fca0007ffe1ff */
[C---:B------:R-:W-:Y:S01]  /*0530*/  IMAD R12, R7.reuse, R11, R12 ;  /* 0x0000000b070c7224 */ /* 0x040fe200078e020c */
[----:B0-----:R-:W0:Y:S04]  /*0540*/  MUFU.RCP R13, R13 ;  /* 0x0000000d000d7308 */ /* 0x001e280000001000 */
[----:B------:R-:W-:-:S13]  /*0550*/  ISETP.GT.U32.AND P1, PT, R7, R12, PT ;  /* 0x0000000c0700720c */ /* 0x000fda0003f24070 */
[----:B------:R-:W-:Y:S01]  /*0560*/  @!P1 IMAD.IADD R12, R12, 0x1, -R7 ;  /* 0x000000010c0c9824 */ /* 0x000fe200078e0a07 */
[----:B0-----:R-:W-:Y:S01]  /*0570*/  IADD3 R11, PT, PT, R13, 0xffffffe, RZ ;  /* 0x0ffffffe0d0b7810 */ /* 0x001fe20007ffe0ff */
[----:B------:R-:W-:Y:S01]  /*0580*/  @!P1 VIADD R10, R10, 0x1 ;  /* 0x000000010a0a9836 */ /* 0x000fe20000000000 */
[----:B------:R-:W-:Y:S02]  /*0590*/  ISETP.NE.AND P1, PT, R2, RZ, PT ;  /* 0x000000ff0200720c */ /* 0x000fe40003f25270 */
[----:B------:R-:W-:Y:S02]  /*05a0*/  ISETP.GE.U32.AND P0, PT, R12, R7, PT ;  /* 0x000000070c00720c */ /* 0x000fe40003f06070 */
[----:B------:R-:W-:Y:S01]  /*05b0*/  LOP3.LUT R7, R9, R2, RZ, 0x3c, !PT ;  /* 0x0000000209077212 */ /* 0x000fe200078e3cff */
[----:B------:R-:W0:Y:S03]  /*05c0*/  F2I.FTZ.U32.TRUNC.NTZ R11, R11 ;  /* 0x0000000b000b7305 */ /* 0x000e26000021f000 */
[----:B------:R-:W-:-:S07]  /*05d0*/  ISETP.GE.AND P2, PT, R7, RZ, PT ;  /* 0x000000ff0700720c */ /* 0x000fce0003f46270 */
[----:B------:R-:W-:-:S05]  /*05e0*/  @P0 IADD3 R10, PT, PT, R10, 0x1, RZ ;  /* 0x000000010a0a0810 */ /* 0x000fca0007ffe0ff */
[----:B------:R-:W-:Y:S02]  /*05f0*/  IMAD.MOV.U32 R7, RZ, RZ, R10 ;  /* 0x000000ffff077224 */ /* 0x000fe400078e000a */
[----:B------:R-:W-:Y:S01]  /*0600*/  HFMA2 R10, -RZ, RZ, 0, 0 ;  /* 0x00000000ff0a7431 */ /* 0x000fe200000001ff */
[----:B0-----:R-:W-:Y:S01]  /*0610*/  IADD3 R13, PT, PT, RZ, -R11, RZ ;  /* 0x8000000bff0d7210 */ /* 0x001fe20007ffe0ff */
[----:B------:R-:W-:Y:S01]  /*0620*/  @!P2 IMAD.MOV R7, RZ, RZ, -R7 ;  /* 0x000000ffff07a224 */ /* 0x000fe200078e0a07 */
[----:B------:R-:W-:-:S03]  /*0630*/  @!P1 LOP3.LUT R7, RZ, R2, RZ, 0x33, !PT ;  /* 0x00000002ff079212 */ /* 0x000fc600078e33ff */
[----:B------:R-:W-:Y:S01]  /*0640*/  IMAD R13, R13, R8, RZ ;  /* 0x000000080d0d7224 */ /* 0x000fe200078e02ff */
[----:B------:R-:W-:Y:S02]  /*0650*/  ISETP.NE.AND P1, PT, R4, RZ, PT ;  /* 0x000000ff0400720c */ /* 0x000fe40003f25270 */
[----:B------:R-:W-:Y:S01]  /*0660*/  IABS R12, R7 ;  /* 0x00000007000c7213 */ /* 0x000fe20000000000 */
[----:B------:R-:W-:Y:S02]  /*0670*/  IMAD.HI.U32 R10, R11, R13, R10 ;  /* 0x0000000d0b0a7227 */ /* 0x000fe400078e000a */
[----:B------:R-:W0:Y:S02]  /*0680*/  LDC R13, c[0x0][0x3a8] ;  /* 0x0000ea00ff0d7b82 */ /* 0x000e240000000800 */
[----:B------:R-:W-:-:S04]  /*0690*/  IMAD.MOV.U32 R11, RZ, RZ, R12 ;  /* 0x000000ffff0b7224 */ /* 0x000fc800078e000c */
[----:B------:R-:W-:-:S05]  /*06a0*/  IMAD.HI.U32 R10, R10, R11, RZ ;  /* 0x0000000b0a0a7227 */ /* 0x000fca00078e00ff */
[----:B------:R-:W-:-:S05]  /*06b0*/  IADD3 R12, PT, PT, -R10, RZ, RZ ;  /* 0x000000ff0a0c7210 */ /* 0x000fca0007ffe1ff */
[C---:B------:R-:W-:Y:S02]  /*06c0*/  IMAD R11, R8.reuse, R12, R11 ;  /* 0x0000000c080b7224 */ /* 0x040fe400078e020b */
[----:B------:R-:W1:Y:S03]  /*06d0*/  LDC R12, c[0x0][0x39c] ;  /* 0x0000e700ff0c7b82 */ /* 0x000e660000000800 */
[----:B------:R-:W-:-:S13]  /*06e0*/  ISETP.GT.U32.AND P2, PT, R8, R11, PT ;  /* 0x0000000b0800720c */ /* 0x000fda0003f44070 */
[----:B------:R-:W-:Y:S01]  /*06f0*/  @!P2 IMAD.IADD R11, R11, 0x1, -R8 ;  /* 0x000000010b0ba824 */ /* 0x000fe200078e0a08 */
[----:B------:R-:W-:-:S04]  /*0700*/  @!P2 IADD3 R10, PT, PT, R10, 0x1, RZ ;  /* 0x000000010a0aa810 */ /* 0x000fc80007ffe0ff */
[----:B------:R-:W-:Y:S01]  /*0710*/  ISETP.GE.U32.AND P0, PT, R11, R8, PT ;  /* 0x000000080b00720c */ /* 0x000fe20003f06070 */
[----:B------:R-:W-:Y:S01]  /*0720*/  IMAD.MOV R11, RZ, RZ, -R9 ;  /* 0x000000ffff0b7224 */ /* 0x000fe200078e0a09 */
[----:B------:R-:W-:-:S03]  /*0730*/  LOP3.LUT R8, R7, R4, RZ, 0x3c, !PT ;  /* 0x0000000407087212 */ /* 0x000fc600078e3cff */
[----:B------:R-:W-:Y:S01]  /*0740*/  IMAD R11, R3, R11, R6 ;  /* 0x0000000b030b7224 */ /* 0x000fe200078e0206 */
[----:B------:R-:W-:Y:S02]  /*0750*/  ISETP.GE.AND P3, PT, R8, RZ, PT ;  /* 0x000000ff0800720c */ /* 0x000fe40003f66270 */
[----:B------:R-:W-:Y:S01]  /*0760*/  IADD3 R8, PT, PT, -R6, RZ, RZ ;  /* 0x000000ff06087210 */ /* 0x000fe20007ffe1ff */
[----:B-1----:R-:W-:-:S04]  /*0770*/  IMAD R11, R11, UR5, -R12 ;  /* 0x000000050b0b7c24 */ /* 0x002fc8000f8e0a0c */
[----:B------:R-:W-:Y:S02]  /*0780*/  @P0 VIADD R10, R10, 0x1 ;  /* 0x000000010a0a0836 */ /* 0x000fe40000000000 */
[----:B------:R-:W-:-:S04]  /*0790*/  IMAD R8, R5, R8, R0 ;  /* 0x0000000805087224 */ /* 0x000fc800078e0200 */
[----:B------:R-:W-:Y:S01]  /*07a0*/  @!P3 IADD3 R10, PT, PT, -R10, RZ, RZ ;  /* 0x000000ff0a0ab210 */ /* 0x000fe20007ffe1ff */
[----:B0-----:R-:W-:Y:S01]  /*07b0*/  IMAD R13, R8, R13, -UR4 ;  /* 0x80000004080d7e24 */ /* 0x001fe2000f8e020d */
[----:B------:R-:W-:Y:S01]  /*07c0*/  @!P1 LOP3.LUT R10, RZ, R4, RZ, 0x33, !PT ;  /* 0x00000004ff0a9212 */ /* 0x000fe200078e33ff */
[----:B------:R-:W0:Y:S04]  /*07d0*/  LDCU.64 UR4, c[0x0][0x358] ;  /* 0x00006b00ff0477ac */ /* 0x000e280008000a00 */
[----:B------:R-:W-:Y:S02]  /*07e0*/  IMAD.MOV R14, RZ, RZ, -R10 ;  /* 0x000000ffff0e7224 */ /* 0x000fe400078e0a0a */
[----:B--2---:R-:W-:Y:S02]  /*07f0*/  IMAD R11, R10, UR6, R11 ;  /* 0x000000060a0b7c24 */ /* 0x004fe4000f8e020b */
[----:B------:R-:W-:Y:S01]  /*0800*/  IMAD R4, R4, R14, R7 ;  /* 0x0000000e04047224 */ /* 0x000fe200078e0207 */
[----:B------:R-:W-:-:S02]  /*0810*/  IADD3 R7, PT, PT, -R7, RZ, RZ ;  /* 0x000000ff07077210 */ /* 0x000fc40007ffe1ff */
[C---:B----4-:R-:W-:Y:S01]  /*0820*/  ISETP.GE.AND P0, PT, R11.reuse, UR8, PT ;  /* 0x000000080b007c0c */ /* 0x050fe2000bf06270 */
[----:B---3--:R-:W-:Y:S02]  /*0830*/  IMAD R13, R4, UR7, R13 ;  /* 0x00000007040d7c24 */ /* 0x008fe4000f8e020d */
[----:B------:R-:W-:Y:S01]  /*0840*/  IMAD R4, R2, R7, R9 ;  /* 0x0000000702047224 */ /* 0x000fe200078e0209 */
[----:B------:R-:W-:Y:S02]  /*0850*/  ISETP.GT.AND P0, PT, R11, -0x1, !P0 ;  /* 0xffffffff0b00780c */ /* 0x000fe40004704270 */
[----:B-----5:R-:W-:-:S04]  /*0860*/  ISETP.GE.AND P1, PT, R13, UR9, PT ;  /* 0x000000090d007c0c */ /* 0x020fc8000bf26270 */
[----:B------:R-:W-:-:S04]  /*0870*/  ISETP.GT.AND P1, PT, R13, -0x1, !P1 ;  /* 0xffffffff0d00780c */ /* 0x000fc80004f24270 */
[----:B------:R-:W-:-:S13]  /*0880*/  PLOP3.LUT P0, PT, P0, P1, PT, 0x80, 0x8 ;  /* 0x000000000008781c */ /* 0x000fda0000703070 */
[----:B0-----:R-:W-:Y:S05]  /*0890*/  @!P0 BRA `(.L_x_83) ;  /* 0x0000000000248947 */ /* 0x001fea0003800000 */
[----:B------:R-:W0:Y:S01]  /*08a0*/  LDC.64 R2, c[0x0][0x380] ;  /* 0x0000e000ff027b82 */ /* 0x000e220000000a00 */
[----:B------:R-:W-:-:S04]  /*08b0*/  IMAD R4, R4, UR8, R11 ;  /* 0x0000000804047c24 */ /* 0x000fc8000f8e020b */
[----:B------:R-:W-:-:S04]  /*08c0*/  IMAD R5, R4, UR9, R13 ;  /* 0x0000000904057c24 */ /* 0x000fc8000f8e020d */
[----:B0-----:R-:W-:Y:S02]  /*08d0*/  IMAD.WIDE R2, R5, 0x4, R2 ;  /* 0x0000000405027825 */ /* 0x001fe400078e0202 */
[----:B------:R-:W0:Y:S04]  /*08e0*/  LDC.64 R4, c[0x0][0x3c0] ;  /* 0x0000f000ff047b82 */ /* 0x000e280000000a00 */
[----:B------:R-:W2:Y:S01]  /*08f0*/  LDG.E R3, desc[UR4][R2.64] ;  /* 0x0000000402037981 */ /* 0x000ea2000c1e1900 */
[----:B0-----:R-:W-:-:S05]  /*0900*/  IMAD.WIDE R4, R0, 0x4, R4 ;  /* 0x0000000400047825 */ /* 0x001fca00078e0204 */
[----:B--2---:R-:W-:Y:S01]  /*0910*/  STG.E desc[UR4][R4.64], R3 ;  /* 0x0000000304007986 */ /* 0x004fe2000c101904 */
[----:B------:R-:W-:Y:S05]  /*0920*/  EXIT ;  /* 0x000000000000794d */ /* 0x000fea0003800000 */
.L_x_83:
[----:B------:R-:W0:Y:S02]  /*0930*/  LDC.64 R2, c[0x0][0x3c0] ;  /* 0x0000f000ff027b82 */ /* 0x000e240000000a00 */
[----:B0-----:R-:W-:-:S05]  /*0940*/  IMAD.WIDE R2, R0, 0x4, R2 ;  /* 0x0000000400027825 */ /* 0x001fca00078e0202 */
[----:B------:R-:W-:Y:S01]  /*0950*/  STG.E desc[UR4][R2.64], RZ ;  /* 0x000000ff02007986 */ /* 0x000fe2000c101904 */
[----:B------:R-:W-:Y:S05]  /*0960*/  EXIT ;  /* 0x000000000000794d */ /* 0x000fea0003800000 */
.L_x_84:
        /* <DEDUP_REMOVED lines=9> */
.L_x_98:


//--------------------- .nv.global.init           --------------------------
	.section	.nv.global.init,"aw",@progbits
	.align	4
.nv.global.init:
	.type		mrg32k3aM1SubSeq,@object
	.size		mrg32k3aM1SubSeq,(mrg32k3aM2SubSeq - mrg32k3aM1SubSeq)
mrg32k3aM1SubSeq:
        /*0000*/ 	.byte	0x0b, 0xcc, 0xee, 0x04, 0x73, 0x29, 0x8b, 0x6f, 0xf6, 0x53, 0x03, 0xf6, 0x23, 0xf6, 0xea, 0xda
        /* <DEDUP_REMOVED lines=125> */
	.type		mrg32k3aM2SubSeq,@object
	.size		mrg32k3aM2SubSeq,(mrg32k3aM1 - mrg32k3aM2SubSeq)
mrg32k3aM2SubSeq:
        /* <DEDUP_REMOVED lines=126> */
	.type		mrg32k3aM1,@object
	.size		mrg32k3aM1,(mrg32k3aM1Seq - mrg32k3aM1)
mrg32k3aM1:
        /* <DEDUP_REMOVED lines=144> */
	.type		mrg32k3aM1Seq,@object
	.size		mrg32k3aM1Seq,(mrg32k3aM2 - mrg32k3aM1Seq)
mrg32k3aM1Seq:
        /* <DEDUP_REMOVED lines=144> */
	.type		mrg32k3aM2,@object
	.size		mrg32k3aM2,(mrg32k3aM2Seq - mrg32k3aM2)
mrg32k3aM2:
        /* <DEDUP_REMOVED lines=144> */
	.type		mrg32k3aM2Seq,@object
	.size		mrg32k3aM2Seq,(precalc_xorwow_matrix - mrg32k3aM2Seq)
mrg32k3aM2Seq:
        /* <DEDUP_REMOVED lines=144> */
	.type		precalc_xorwow_matrix,@object
	.size		precalc_xorwow_matrix,(precalc_xorwow_offset_matrix - precalc_xorwow_matrix)
precalc_xorwow_matrix:
        /* <DEDUP_REMOVED lines=6400> */
	.type		precalc_xorwow_offset_matrix,@object
	.size		precalc_xorwow_offset_matrix,(.L_1 - precalc_xorwow_offset_matrix)
precalc_xorwow_offset_matrix:
        /* <DEDUP_REMOVED lines=6400> */
.L_1:


//--------------------- .nv.shared.reserved.0     --------------------------
	.section	.nv.shared.reserved.0,"aw",@nobits
	.weak		__nv_reservedSMEM_offset_0_alias
	.size		__nv_reservedSMEM_offset_0_alias, 0, 64
	.other		__nv_reservedSMEM_offset_0_alias,@"STO_CUDA_RESERVED_SHARED STV_DEFAULT"
__nv_reservedSMEM_offset_0_alias:
	.zero		0
	.zero		64


//--------------------- .nv.constant0._Z16updateParametersPfS_if --------------------------
	.section	.nv.constant0._Z16updateParametersPfS_if,"a",@progbits
	.sectionflags	@""
	.align	4
.nv.constant0._Z16updateParametersPfS_if:
	.zero		920


//--------------------- .nv.constant0._Z19convolutionBackwardPfS_S_S_S_iii --------------------------
	.section	.nv.constant0._Z19convolutionBackwardPfS_S_S_S_iii,"a",@progbits
	.sectionflags	@""
	.align	4
.nv.constant0._Z19convolutionBackwardPfS_S_S_S_iii:
	.zero		948


//--------------------- .nv.constant0._Z12reluGradientPfS_i --------------------------
	.section	.nv.constant0._Z12reluGradientPfS_i,"a",@progbits
	.sectionflags	@""
	.align	4
.nv.constant0._Z12reluGradientPfS_i:
	.zero		916


//--------------------- .nv.constant0._Z13denseBackwardPfS_S_S_S_ii --------------------------
	.section	.nv.constant0._Z13denseBackwardPfS_S_S_S_ii,"a",@progbits
	.sectionflags	@""
	.align	4
.nv.constant0._Z13denseBackwardPfS_S_S_S_ii:
	.zero		944


//--------------------- .nv.constant0._Z15softmaxGradientPfPiS_ii --------------------------
	.section	.nv.constant0._Z15softmaxGradientPfPiS_ii,"a",@progbits
	.sectionflags	@""
	.align	4
.nv.constant0._Z15softmaxGradientPfPiS_ii:
	.zero		928


//--------------------- .nv.constant0._Z11computeLossPfPiS_ii --------------------------
	.section	.nv.constant0._Z11computeLossPfPiS_ii,"a",@progbits
	.sectionflags	@""
	.align	4
.nv.constant0._Z11computeLossPfPiS_ii:
	.zero		928


//--------------------- .nv.constant0._Z17softmaxActivationPfS_i --------------------------
	.section	.nv.constant0._Z17softmaxActivationPfS_i,"a",@progbits
	.sectionflags	@""
	.align	4
.nv.constant0._Z17softmaxActivationPfS_i:
	.zero		916


//--------------------- .nv.constant0._Z12denseForwardPfS_S_ii --------------------------
	.section	.nv.constant0._Z12denseForwardPfS_S_ii,"a",@progbits
	.sectionflags	@""
	.align	4
.nv.constant0._Z12denseForwardPfS_S_ii:
	.zero		928


//--------------------- .nv.constant0._Z14reluActivationPfS_i --------------------------
	.section	.nv.constant0._Z14reluActivationPfS_i,"a",@progbits
	.sectionflags	@""
	.align	4
.nv.constant0._Z14reluActivationPfS_i:
	.zero		916


//--------------------- .nv.constant0._Z18convolutionForwardPfS_S_iii --------------------------
	.section	.nv.constant0._Z18convolutionForwardPfS_S_iii,"a",@progbits
	.sectionflags	@""
	.align	4
.nv.constant0._Z18convolutionForwardPfS_S_iii:
	.zero		932


//--------------------- .nv.constant0._Z13col2im_kernelPKfiiiiiiiiiiiiiPf --------------------------
	.section	.nv.constant0._Z13col2im_kernelPKfiiiiiiiiiiiiiPf,"a",@progbits
	.sectionflags	@""
	.align	4
.nv.constant0._Z13col2im_kernelPKfiiiiiiiiiiiiiPf:
	.zero		968


//--------------------- .nv.constant0._Z13im2col_kernelPKfiiiiiiiiiiiiiPf --------------------------
	.section	.nv.constant0._Z13im2col_kernelPKfiiiiiiiiiiiiiPf,"a",@progbits
	.sectionflags	@""
	.align	4
.nv.constant0._Z13im2col_kernelPKfiiiiiiiiiiiiiPf:
	.zero		968


//--------------------- SYMBOLS --------------------------

	.type		.nv.reservedSmem.offset0,@object
	.size		.nv.reservedSmem.offset0,0x4
